	.target	sm_90a

	.elftype	@"ET_EXEC"


//--------------------- .note.nv.tkinfo           --------------------------
	.section	.note.nv.tkinfo,"",@"SHT_NOTE"
	.sectionflags	@"SHF_NOTE_NV_TKINFO"
	.tkinfo
        /*0018*/ 	.word	0x00000002
        /*0030*/ 	.string	""
        /*0030*/ 	.string	"ptxas"
        /*0030*/ 	.string	"Cuda compilation tools, release 13.0, V13.0.88"
        /*0030*/ 	.string	"Build cuda_13.0.r13.0/compiler.36424714_0"
        /*0030*/ 	.string	"-arch sm_90a -m 64 "



//--------------------- .note.nv.cuinfo           --------------------------
	.section	.note.nv.cuinfo,"",@"SHT_NOTE"
	.sectionflags	@"SHF_NOTE_NV_CUINFO"
        /*0018*/ 	.short	0x0002
        /*001a*/ 	.short	0x005a
        /*001c*/ 	.short	0x0082
	.zero		2


//--------------------- .nv.info                  --------------------------
	.section	.nv.info,"",@"SHT_CUDA_INFO"
	.align	4


	//----- nvinfo : EIATTR_REGCOUNT
	.align		4
        /*0000*/ 	.byte	0x04, 0x2f
        /*0002*/ 	.short	(.L_15 - .L_14)
	.align		4
.L_14:
        /*0004*/ 	.word	index@(_ZN7cutlass13device_kernelINS_4gemm6kernel13GemmUniversalIN4cute5tupleIJiiiiEEENS1_10collective13CollectiveMmaINS1_34MainloopSm90TmaGmmaWarpSpecializedILi3ENS5_IJNS4_1CILi1EEESB_SB_EEENS1_32KernelTmaWarpSpecializedPingpongEEENS5_IJNSA_ILi64EEENSA_ILi256EEENSA_ILi32EEEEEENS_10bfloat16_tENS5_IJlSB_lEEESJ_SK_NS4_8TiledMMAINS4_8MMA_AtomIJNS4_4SM904GMMA28MMA_64x256x16_F32BF16BF16_SSILNSO_5MajorE0ELSQ_0ELNSO_7ScaleInE1ELSR_1EEEEEENS4_6LayoutISC_NS5_IJNSA_ILi0EEESV_SV_EEEEENS5_IJNS4_10UnderscoreESY_SY_EEEEENS4_13SM90_TMA_LOADENS4_14ComposedLayoutINS4_7SwizzleILi2ELi4ELi3EEENS4_18smem_ptr_flag_bitsILi16EEENSU_INS5_IJNSA_ILi8EEESH_EEENS5_IJSH_SB_EEEEEEEvNS4_8identityES11_S1B_vS1C_EENS_8epilogue10collective6detail29Sm90TmaWarpSpecializedAdapterINS1F_15DefaultEpilogueISJ_SK_SK_NS1E_6thread17LinearCombinationISJ_Li1EffLNS1J_9ScaleType4KindE0ELNS_15FloatRoundStyleE2ESJ_EENS1_15EpilogueDefaultEEEEEvvEEEEvNT_6ParamsE)
        /*0008*/ 	.word	0x000000a8


	//----- nvinfo : EIATTR_FRAME_SIZE
	.align		4
.L_15:
        /*000c*/ 	.byte	0x04, 0x11
        /*000e*/ 	.short	(.L_17 - .L_16)
	.align		4
.L_16:
        /*0010*/ 	.word	index@(_ZN7cutlass13device_kernelINS_4gemm6kernel13GemmUniversalIN4cute5tupleIJiiiiEEENS1_10collective13CollectiveMmaINS1_34MainloopSm90TmaGmmaWarpSpecializedILi3ENS5_IJNS4_1CILi1EEESB_SB_EEENS1_32KernelTmaWarpSpecializedPingpongEEENS5_IJNSA_ILi64EEENSA_ILi256EEENSA_ILi32EEEEEENS_10bfloat16_tENS5_IJlSB_lEEESJ_SK_NS4_8TiledMMAINS4_8MMA_AtomIJNS4_4SM904GMMA28MMA_64x256x16_F32BF16BF16_SSILNSO_5MajorE0ELSQ_0ELNSO_7ScaleInE1ELSR_1EEEEEENS4_6LayoutISC_NS5_IJNSA_ILi0EEESV_SV_EEEEENS5_IJNS4_10UnderscoreESY_SY_EEEEENS4_13SM90_TMA_LOADENS4_14ComposedLayoutINS4_7SwizzleILi2ELi4ELi3EEENS4_18smem_ptr_flag_bitsILi16EEENSU_INS5_IJNSA_ILi8EEESH_EEENS5_IJSH_SB_EEEEEEEvNS4_8identityES11_S1B_vS1C_EENS_8epilogue10collective6detail29Sm90TmaWarpSpecializedAdapterINS1F_15DefaultEpilogueISJ_SK_SK_NS1E_6thread17LinearCombinationISJ_Li1EffLNS1J_9ScaleType4KindE0ELNS_15FloatRoundStyleE2ESJ_EENS1_15EpilogueDefaultEEEEEvvEEEEvNT_6ParamsE)
        /*0014*/ 	.word	0x00000008


	//----- nvinfo : EIATTR_MIN_STACK_SIZE
	.align		4
.L_17:
        /*0018*/ 	.byte	0x04, 0x12
        /*001a*/ 	.short	(.L_19 - .L_18)
	.align		4
.L_18:
        /*001c*/ 	.word	index@(_ZN7cutlass13device_kernelINS_4gemm6kernel13GemmUniversalIN4cute5tupleIJiiiiEEENS1_10collective13CollectiveMmaINS1_34MainloopSm90TmaGmmaWarpSpecializedILi3ENS5_IJNS4_1CILi1EEESB_SB_EEENS1_32KernelTmaWarpSpecializedPingpongEEENS5_IJNSA_ILi64EEENSA_ILi256EEENSA_ILi32EEEEEENS_10bfloat16_tENS5_IJlSB_lEEESJ_SK_NS4_8TiledMMAINS4_8MMA_AtomIJNS4_4SM904GMMA28MMA_64x256x16_F32BF16BF16_SSILNSO_5MajorE0ELSQ_0ELNSO_7ScaleInE1ELSR_1EEEEEENS4_6LayoutISC_NS5_IJNSA_ILi0EEESV_SV_EEEEENS5_IJNS4_10UnderscoreESY_SY_EEEEENS4_13SM90_TMA_LOADENS4_14ComposedLayoutINS4_7SwizzleILi2ELi4ELi3EEENS4_18smem_ptr_flag_bitsILi16EEENSU_INS5_IJNSA_ILi8EEESH_EEENS5_IJSH_SB_EEEEEEEvNS4_8identityES11_S1B_vS1C_EENS_8epilogue10collective6detail29Sm90TmaWarpSpecializedAdapterINS1F_15DefaultEpilogueISJ_SK_SK_NS1E_6thread17LinearCombinationISJ_Li1EffLNS1J_9ScaleType4KindE0ELNS_15FloatRoundStyleE2ESJ_EENS1_15EpilogueDefaultEEEEEvvEEEEvNT_6ParamsE)
        /*0020*/ 	.word	0x00000008
.L_19:


//--------------------- .nv.compat                --------------------------
	.section	.nv.compat,"",@"SHT_CUDA_COMPAT_INFO"
	.align	4
        /*0000*/ 	.byte	0x02, 0x09, 0x01, 0x00, 0x02, 0x02, 0x04, 0x00, 0x02, 0x05, 0x05, 0x00, 0x03, 0x07, 0x01, 0x01
        /*0010*/ 	.byte	0x02, 0x03, 0x01, 0x00, 0x02, 0x06, 0x01, 0x00, 0x04, 0x0b, 0x08, 0x00, 0x00, 0x00, 0x00, 0x00
        /*0020*/ 	.byte	0x00, 0x00, 0x00, 0x00


//--------------------- .nv.info._ZN7cutlass13device_kernelINS_4gemm6kernel13GemmUniversalIN4cute5tupleIJiiiiEEENS1_10collective13CollectiveMmaINS1_34MainloopSm90TmaGmmaWarpSpecializedILi3ENS5_IJNS4_1CILi1EEESB_SB_EEENS1_32KernelTmaWarpSpecializedPingpongEEENS5_IJNSA_ILi64EEENSA_ILi256EEENSA_ILi32EEEEEENS_10bfloat16_tENS5_IJlSB_lEEESJ_SK_NS4_8TiledMMAINS4_8MMA_AtomIJNS4_4SM904GMMA28MMA_64x256x16_F32BF16BF16_SSILNSO_5MajorE0ELSQ_0ELNSO_7ScaleInE1ELSR_1EEEEEENS4_6LayoutISC_NS5_IJNSA_ILi0EEESV_SV_EEEEENS5_IJNS4_10UnderscoreESY_SY_EEEEENS4_13SM90_TMA_LOADENS4_14ComposedLayoutINS4_7SwizzleILi2ELi4ELi3EEENS4_18smem_ptr_flag_bitsILi16EEENSU_INS5_IJNSA_ILi8EEESH_EEENS5_IJSH_SB_EEEEEEEvNS4_8identityES11_S1B_vS1C_EENS_8epilogue10collective6detail29Sm90TmaWarpSpecializedAdapterINS1F_15DefaultEpilogueISJ_SK_SK_NS1E_6thread17LinearCombinationISJ_Li1EffLNS1J_9ScaleType4KindE0ELNS_15FloatRoundStyleE2ESJ_EENS1_15EpilogueDefaultEEEEEvvEEEEvNT_6ParamsE --------------------------
	.section	.nv.info._ZN7cutlass13device_kernelINS_4gemm6kernel13GemmUniversalIN4cute5tupleIJiiiiEEENS1_10collective13CollectiveMmaINS1_34MainloopSm90TmaGmmaWarpSpecializedILi3ENS5_IJNS4_1CILi1EEESB_SB_EEENS1_32KernelTmaWarpSpecializedPingpongEEENS5_IJNSA_ILi64EEENSA_ILi256EEENSA_ILi32EEEEEENS_10bfloat16_tENS5_IJlSB_lEEESJ_SK_NS4_8TiledMMAINS4_8MMA_AtomIJNS4_4SM904GMMA28MMA_64x256x16_F32BF16BF16_SSILNSO_5MajorE0ELSQ_0ELNSO_7ScaleInE1ELSR_1EEEEEENS4_6LayoutISC_NS5_IJNSA_ILi0EEESV_SV_EEEEENS5_IJNS4_10UnderscoreESY_SY_EEEEENS4_13SM90_TMA_LOADENS4_14ComposedLayoutINS4_7SwizzleILi2ELi4ELi3EEENS4_18smem_ptr_flag_bitsILi16EEENSU_INS5_IJNSA_ILi8EEESH_EEENS5_IJSH_SB_EEEEEEEvNS4_8identityES11_S1B_vS1C_EENS_8epilogue10collective6detail29Sm90TmaWarpSpecializedAdapterINS1F_15DefaultEpilogueISJ_SK_SK_NS1E_6thread17LinearCombinationISJ_Li1EffLNS1J_9ScaleType4KindE0ELNS_15FloatRoundStyleE2ESJ_EENS1_15EpilogueDefaultEEEEEvvEEEEvNT_6ParamsE,"",@"SHT_CUDA_INFO"
	.sectionflags	@""
	.align	4


	//----- nvinfo : EIATTR_CUDA_API_VERSION
	.align		4
        /*0000*/ 	.byte	0x04, 0x37
        /*0002*/ 	.short	(.L_21 - .L_20)
.L_20:
        /*0004*/ 	.word	0x00000082


	//----- nvinfo : EIATTR_KPARAM_INFO
	.align		4
.L_21:
        /*0008*/ 	.byte	0x04, 0x17
        /*000a*/ 	.short	(.L_23 - .L_22)
.L_22:
        /*000c*/ 	.word	0x00000000
        /*0010*/ 	.short	0x0000
        /*0012*/ 	.short	0x0070
        /*0014*/ 	.byte	0x00, 0xf0, 0x01, 0x10


	//----- nvinfo : EIATTR_SPARSE_MMA_MASK
	.align		4
.L_23:
        /*0018*/ 	.byte	0x03, 0x50
        /*001a*/ 	.short	0x0000


	//----- nvinfo : EIATTR_MAXREG_COUNT
	.align		4
        /*001c*/ 	.byte	0x03, 0x1b
        /*001e*/ 	.short	0x00a8


	//----- nvinfo : EIATTR_NUM_BARRIERS
	.align		4
        /*0020*/ 	.byte	0x02, 0x4c
        /*0022*/ 	.byte	0x01
	.zero		1


	//----- nvinfo : EIATTR_EXTERNS
	.align		4
        /*0024*/ 	.byte	0x04, 0x0f
        /*0026*/ 	.short	(.L_25 - .L_24)


	//   ....[0]....
	.align		4
.L_24:
        /*0028*/ 	.word	index@(__assertfail)


	//----- nvinfo : EIATTR_ANNOTATIONS
	.align		4
.L_25:
        /*002c*/ 	.byte	0x04, 0x55
        /*002e*/ 	.short	(.L_27 - .L_26)


	//   ....[0]....
.L_26:
        /*0030*/ 	.word	0x00000001
        /*0034*/ 	.byte	0xb0, 0x0a, 0x00, 0x00, 0x01, 0x00, 0x00, 0x00, 0x60, 0x9a, 0x00, 0x00, 0x01, 0x00, 0x00, 0x00
        /*0044*/ 	.byte	0x70, 0xa6, 0x00, 0x00


	//----- nvinfo : EIATTR_MERCURY_ISA_VERSION
	.align		4
.L_27:
        /*0048*/ 	.byte	0x03, 0x5f
        /*004a*/ 	.short	0x0101


	//----- nvinfo : EIATTR_INT_WARP_WIDE_INSTR_OFFSETS
	.align		4
        /*004c*/ 	.byte	0x04, 0x31
        /*004e*/ 	.short	(.L_29 - .L_28)


	//   ....[0]....
.L_28:
        /*0050*/ 	.word	0x000003c0


	//   ....[1]....
        /*0054*/ 	.word	0x000003e0


	//   ....[2]....
        /*0058*/ 	.word	0x00000460


	//   ....[3]....
        /*005c*/ 	.word	0x00000470


	//   ....[4]....
        /*0060*/ 	.word	0x00000480


	//   ....[5]....
        /*0064*/ 	.word	0x000004a0


	//   ....[6]....
        /*0068*/ 	.word	0x00000530


	//   ....[7]....
        /*006c*/ 	.word	0x00000550


	//----- nvinfo : EIATTR_COOP_GROUP_MASK_REGIDS
	.align		4
.L_29:
        /*0070*/ 	.byte	0x04, 0x29
        /*0072*/ 	.short	(.L_31 - .L_30)


	//   ....[0]....
.L_30:
        /*0074*/ 	.word	0xffffffff


	//   ....[1]....
        /*0078*/ 	.word	0xffffffff


	//   ....[2]....
        /*007c*/ 	.word	0xffffffff


	//   ....[3]....
        /*0080*/ 	.word	0xffffffff


	//   ....[4]....
        /*0084*/ 	.word	0xffffffff


	//   ....[5]....
        /*0088*/ 	.word	0xffffffff


	//----- nvinfo : EIATTR_COOP_GROUP_INSTR_OFFSETS
	.align		4
.L_31:
        /*008c*/ 	.byte	0x04, 0x28
        /*008e*/ 	.short	(.L_33 - .L_32)


	//   ....[0]....
.L_32:
        /*0090*/ 	.word	0x00000070


	//   ....[1]....
        /*0094*/ 	.word	0x00000080


	//   ....[2]....
        /*0098*/ 	.word	0x00000140


	//   ....[3]....
        /*009c*/ 	.word	0x000002b0


	//   ....[4]....
        /*00a0*/ 	.word	0x000002f0


	//   ....[5]....
        /*00a4*/ 	.word	0x00000340


	//----- nvinfo : EIATTR_REG_RECONFIG
	.align		4
.L_33:
        /*00a8*/ 	.byte	0x01, 0x54
	.zero		2


	//----- nvinfo : EIATTR_SYSCALL_OFFSETS
	.align		4
        /*00ac*/ 	.byte	0x04, 0x46
        /*00ae*/ 	.short	(.L_35 - .L_34)


	//   ....[0]....
.L_34:
        /*00b0*/ 	.word	0x00001560


	//----- nvinfo : EIATTR_MBARRIER_INSTR_OFFSETS
	.align		4
.L_35:
        /*00b4*/ 	.byte	0x04, 0x39
        /*00b6*/ 	.short	(.L_37 - .L_36)


	//   ....[0]....
.L_36:
        /*00b8*/ 	.word	0x00000240
        /*00bc*/ 	.word	0x000000ff
        /*00c0*/ 	.word	0x00000000
        /*00c4*/ 	.short	0x0100
        /*00c6*/ 	.byte	0x08
	.zero		1


	//   ....[1]....
        /*00c8*/ 	.word	0x00000250
        /*00cc*/ 	.word	0x000000ff
        /*00d0*/ 	.word	0x00000018
        /*00d4*/ 	.short	0x0100
        /*00d6*/ 	.byte	0x08
	.zero		1


	//   ....[2]....
        /*00d8*/ 	.word	0x00000260
        /*00dc*/ 	.word	0x000000ff
        /*00e0*/ 	.word	0x00000008
        /*00e4*/ 	.short	0x0100
        /*00e6*/ 	.byte	0x08
	.zero		1


	//   ....[3]....
        /*00e8*/ 	.word	0x00000270
        /*00ec*/ 	.word	0x000000ff
        /*00f0*/ 	.word	0x00000020
        /*00f4*/ 	.short	0x0100
        /*00f6*/ 	.byte	0x08
	.zero		1


	//   ....[4]....
        /*00f8*/ 	.word	0x00000280
        /*00fc*/ 	.word	0x000000ff
        /*0100*/ 	.word	0x00000010
        /*0104*/ 	.short	0x0100
        /*0106*/ 	.byte	0x08
	.zero		1


	//   ....[5]....
        /*0108*/ 	.word	0x00000290
        /*010c*/ 	.word	0x000000ff
        /*0110*/ 	.word	0x00000028
        /*0114*/ 	.short	0x0100
        /*0116*/ 	.byte	0x08
	.zero		1


	//   ....[6]....
        /*0118*/ 	.word	0x00000590
        /*011c*/ 	.word	0x000000ff
        /*0120*/ 	.word	0x00000060
        /*0124*/ 	.short	0x0100
        /*0126*/ 	.byte	0x08
	.zero		1


	//   ....[7]....
        /*0128*/ 	.word	0x00000600
        /*012c*/ 	.word	0x000000ff
        /*0130*/ 	.word	0x00000068
        /*0134*/ 	.short	0x0100
        /*0136*/ 	.byte	0x08
	.zero		1


	//   ....[8]....
        /*0138*/ 	.word	0x00000620
        /*013c*/ 	.word	0x000000ff
        /*0140*/ 	.word	0x00000040
        /*0144*/ 	.short	0x0100
        /*0146*/ 	.byte	0x09
	.zero		1


	//   ....[9]....
        /*0148*/ 	.word	0x00000630
        /*014c*/ 	.word	0x000000ff
        /*0150*/ 	.word	0x00000048
        /*0154*/ 	.short	0x0100
        /*0156*/ 	.byte	0x09
	.zero		1


	//   ....[10]....
        /*0158*/ 	.word	0x00000640
        /*015c*/ 	.word	0x000000ff
        /*0160*/ 	.word	0x00000050
        /*0164*/ 	.short	0x0100
        /*0166*/ 	.byte	0x09
	.zero		1


	//   ....[11]....
        /*0168*/ 	.word	0x00000650
        /*016c*/ 	.word	0x000000ff
        /*0170*/ 	.word	0x00000058
        /*0174*/ 	.short	0x0100
        /*0176*/ 	.byte	0x09
	.zero		1


	//   ....[12]....
        /*0178*/ 	.word	0x00001440
        /*017c*/ 	.word	0x0000009d
        /*0180*/ 	.word	0x00000000
        /*0184*/ 	.short	0x010a
        /*0186*/ 	.byte	0x2a
	.zero		1


	//   ....[13]....
        /*0188*/ 	.word	0x000015e0
        /*018c*/ 	.word	0x00000003
        /*0190*/ 	.word	0x00000000
        /*0194*/ 	.short	0x010a
        /*0196*/ 	.byte	0x3f
	.zero		1


	//   ....[14]....
        /*0198*/ 	.word	0x00001640
        /*019c*/ 	.word	0x00000003
        /*01a0*/ 	.word	0x00000000
        /*01a4*/ 	.short	0x010a
        /*01a6*/ 	.byte	0x3f
	.zero		1


	//   ....[15]....
        /*01a8*/ 	.word	0x000018b0
        /*01ac*/ 	.word	0x000000ff
        /*01b0*/ 	.word	0x00000000
        /*01b4*/ 	.short	0x010a
        /*01b6*/ 	.byte	0x04
	.zero		1


	//   ....[16]....
        /*01b8*/ 	.word	0x000018f0
        /*01bc*/ 	.word	0x000000ff
        /*01c0*/ 	.word	0x00000000
        /*01c4*/ 	.short	0x010a
        /*01c6*/ 	.byte	0x04
	.zero		1


	//   ....[17]....
        /*01c8*/ 	.word	0x00001a60
        /*01cc*/ 	.word	0x000000ff
        /*01d0*/ 	.word	0x00000000
        /*01d4*/ 	.short	0x0101
        /*01d6*/ 	.byte	0x04
	.zero		1


	//   ....[18]....
        /*01d8*/ 	.word	0x00001b50
        /*01dc*/ 	.word	0x0000009e
        /*01e0*/ 	.word	0x00000000
        /*01e4*/ 	.short	0x0101
        /*01e6*/ 	.byte	0x2d
	.zero		1


	//   ....[19]....
        /*01e8*/ 	.word	0x00001c20
        /*01ec*/ 	.word	0x000000ff
        /*01f0*/ 	.word	0x00000000
        /*01f4*/ 	.short	0x0101
        /*01f6*/ 	.byte	0x06
	.zero		1


	//   ....[20]....
        /*01f8*/ 	.word	0x00001cd0
        /*01fc*/ 	.word	0x0000009d
        /*0200*/ 	.word	0x00000010
        /*0204*/ 	.short	0x010a
        /*0206*/ 	.byte	0x2a
	.zero		1


	//   ....[21]....
        /*0208*/ 	.word	0x00009a80
        /*020c*/ 	.word	0x000000a0
        /*0210*/ 	.word	0x00000000
        /*0214*/ 	.short	0x0101
        /*0216*/ 	.byte	0x2d
	.zero		1


	//   ....[22]....
        /*0218*/ 	.word	0x0000a3e0
        /*021c*/ 	.word	0x0000000a
        /*0220*/ 	.word	0x00000018
        /*0224*/ 	.short	0x010a
        /*0226*/ 	.byte	0x3f
	.zero		1


	//   ....[23]....
        /*0228*/ 	.word	0x0000a780
        /*022c*/ 	.word	0x00000005
        /*0230*/ 	.word	0x00000068
        /*0234*/ 	.short	0x0101
        /*0236*/ 	.byte	0x3f
	.zero		1


	//   ....[24]....
        /*0238*/ 	.word	0x0000af00
        /*023c*/ 	.word	0x00000009
        /*0240*/ 	.word	0x00000000
        /*0244*/ 	.short	0x010a
        /*0246*/ 	.byte	0x3f
	.zero		1


	//   ....[25]....
        /*0248*/ 	.word	0x0000af80
        /*024c*/ 	.word	0x00000006
        /*0250*/ 	.word	0x00000000
        /*0254*/ 	.short	0x010a
        /*0256*/ 	.byte	0x3f
	.zero		1


	//   ....[26]....
        /*0258*/ 	.word	0x0000b010
        /*025c*/ 	.word	0x00000003
        /*0260*/ 	.word	0x00000000
        /*0264*/ 	.short	0x010a
        /*0266*/ 	.byte	0x3f
	.zero		1


	//   ....[27]....
        /*0268*/ 	.word	0x0000b070
        /*026c*/ 	.word	0x0000009f
        /*0270*/ 	.word	0x00000000
        /*0274*/ 	.short	0x010a
        /*0276*/ 	.byte	0x3f
	.zero		1


	//   ....[28]....
        /*0278*/ 	.word	0x0000b0c0
        /*027c*/ 	.word	0x00000003
        /*0280*/ 	.word	0x00000000
        /*0284*/ 	.short	0x010a
        /*0286*/ 	.byte	0x3f
	.zero		1


	//   ....[29]....
        /*0288*/ 	.word	0x0000b120
        /*028c*/ 	.word	0x00000004
        /*0290*/ 	.word	0x00000000
        /*0294*/ 	.short	0x010a
        /*0296*/ 	.byte	0x3f
	.zero		1


	//   ....[30]....
        /*0298*/ 	.word	0x0000b170
        /*029c*/ 	.word	0x0000009f
        /*02a0*/ 	.word	0x00000010
        /*02a4*/ 	.short	0x010a
        /*02a6*/ 	.byte	0x3f
	.zero		1


	//   ....[31]....
        /*02a8*/ 	.word	0x0000b240
        /*02ac*/ 	.word	0x0000000a
        /*02b0*/ 	.word	0x00000018
        /*02b4*/ 	.short	0x010a
        /*02b6*/ 	.byte	0x3f
	.zero		1


	//   ....[32]....
        /*02b8*/ 	.word	0x0000b310
        /*02bc*/ 	.word	0x00000009
        /*02c0*/ 	.word	0x00000000
        /*02c4*/ 	.short	0x010a
        /*02c6*/ 	.byte	0x3f
	.zero		1


	//   ....[33]....
        /*02c8*/ 	.word	0x0000b360
        /*02cc*/ 	.word	0x00000006
        /*02d0*/ 	.word	0x00000000
        /*02d4*/ 	.short	0x010a
        /*02d6*/ 	.byte	0x3f
	.zero		1


	//----- nvinfo : EIATTR_NUM_MBARRIERS
	.align		4
.L_37:
        /*02d8*/ 	.byte	0x03, 0x38
        /*02da*/ 	.short	0x000c


	//----- nvinfo : EIATTR_EXIT_INSTR_OFFSETS
	.align		4
        /*02dc*/ 	.byte	0x04, 0x1c
        /*02de*/ 	.short	(.L_39 - .L_38)


	//   ....[0]....
.L_38:
        /*02e0*/ 	.word	0x00001160


	//   ....[1]....
        /*02e4*/ 	.word	0x000011c0


	//   ....[2]....
        /*02e8*/ 	.word	0x0000a110


	//   ....[3]....
        /*02ec*/ 	.word	0x0000a140


	//   ....[4]....
        /*02f0*/ 	.word	0x0000b060


	//----- nvinfo : EIATTR_MAX_THREADS
	.align		4
.L_39:
        /*02f4*/ 	.byte	0x04, 0x05
        /*02f6*/ 	.short	(.L_41 - .L_40)
.L_40:
        /*02f8*/ 	.word	0x00000180
        /*02fc*/ 	.word	0x00000001
        /*0300*/ 	.word	0x00000001


	//----- nvinfo : EIATTR_CRS_STACK_SIZE
	.align		4
.L_41:
        /*0304*/ 	.byte	0x04, 0x1e
        /*0306*/ 	.short	(.L_43 - .L_42)
.L_42:
        /*0308*/ 	.word	0x00000000


	//----- nvinfo : EIATTR_CBANK_PARAM_SIZE
	.align		4
.L_43:
        /*030c*/ 	.byte	0x03, 0x19
        /*030e*/ 	.short	0x0470


	//----- nvinfo : EIATTR_PARAM_CBANK
	.align		4
        /*0310*/ 	.byte	0x04, 0x0a
        /*0312*/ 	.short	(.L_45 - .L_44)
	.align		4
.L_44:
        /*0314*/ 	.word	index@(.nv.constant0._ZN7cutlass13device_kernelINS_4gemm6kernel13GemmUniversalIN4cute5tupleIJiiiiEEENS1_10collective13CollectiveMmaINS1_34MainloopSm90TmaGmmaWarpSpecializedILi3ENS5_IJNS4_1CILi1EEESB_SB_EEENS1_32KernelTmaWarpSpecializedPingpongEEENS5_IJNSA_ILi64EEENSA_ILi256EEENSA_ILi32EEEEEENS_10bfloat16_tENS5_IJlSB_lEEESJ_SK_NS4_8TiledMMAINS4_8MMA_AtomIJNS4_4SM904GMMA28MMA_64x256x16_F32BF16BF16_SSILNSO_5MajorE0ELSQ_0ELNSO_7ScaleInE1ELSR_1EEEEEENS4_6LayoutISC_NS5_IJNSA_ILi0EEESV_SV_EEEEENS5_IJNS4_10UnderscoreESY_SY_EEEEENS4_13SM90_TMA_LOADENS4_14ComposedLayoutINS4_7SwizzleILi2ELi4ELi3EEENS4_18smem_ptr_flag_bitsILi16EEENSU_INS5_IJNSA_ILi8EEESH_EEENS5_IJSH_SB_EEEEEEEvNS4_8identityES11_S1B_vS1C_EENS_8epilogue10collective6detail29Sm90TmaWarpSpecializedAdapterINS1F_15DefaultEpilogueISJ_SK_SK_NS1E_6thread17LinearCombinationISJ_Li1EffLNS1J_9ScaleType4KindE0ELNS_15FloatRoundStyleE2ESJ_EENS1_15EpilogueDefaultEEEEEvvEEEEvNT_6ParamsE)
        /*0318*/ 	.short	0x0210
        /*031a*/ 	.short	0x0470


	//----- nvinfo : EIATTR_SW_WAR
	.align		4
.L_45:
        /*031c*/ 	.byte	0x04, 0x36
        /*031e*/ 	.short	(.L_47 - .L_46)
.L_46:
        /*0320*/ 	.word	0x00000008
.L_47:


//--------------------- .nv.callgraph             --------------------------
	.section	.nv.callgraph,"",@"SHT_CUDA_CALLGRAPH"
	.align	4
	.sectionentsize	8
	.align		4
        /*0000*/ 	.word	0x00000000
	.align		4
        /*0004*/ 	.word	0xffffffff
	.align		4
        /*0008*/ 	.word	index@(_ZN7cutlass13device_kernelINS_4gemm6kernel13GemmUniversalIN4cute5tupleIJiiiiEEENS1_10collective13CollectiveMmaINS1_34MainloopSm90TmaGmmaWarpSpecializedILi3ENS5_IJNS4_1CILi1EEESB_SB_EEENS1_32KernelTmaWarpSpecializedPingpongEEENS5_IJNSA_ILi64EEENSA_ILi256EEENSA_ILi32EEEEEENS_10bfloat16_tENS5_IJlSB_lEEESJ_SK_NS4_8TiledMMAINS4_8MMA_AtomIJNS4_4SM904GMMA28MMA_64x256x16_F32BF16BF16_SSILNSO_5MajorE0ELSQ_0ELNSO_7ScaleInE1ELSR_1EEEEEENS4_6LayoutISC_NS5_IJNSA_ILi0EEESV_SV_EEEEENS5_IJNS4_10UnderscoreESY_SY_EEEEENS4_13SM90_TMA_LOADENS4_14ComposedLayoutINS4_7SwizzleILi2ELi4ELi3EEENS4_18smem_ptr_flag_bitsILi16EEENSU_INS5_IJNSA_ILi8EEESH_EEENS5_IJSH_SB_EEEEEEEvNS4_8identityES11_S1B_vS1C_EENS_8epilogue10collective6detail29Sm90TmaWarpSpecializedAdapterINS1F_15DefaultEpilogueISJ_SK_SK_NS1E_6thread17LinearCombinationISJ_Li1EffLNS1J_9ScaleType4KindE0ELNS_15FloatRoundStyleE2ESJ_EENS1_15EpilogueDefaultEEEEEvvEEEEvNT_6ParamsE)
	.align		4
        /*000c*/ 	.word	index@(__assertfail)
	.align		4
        /*0010*/ 	.word	0x00000000
	.align		4
        /*0014*/ 	.word	0xfffffffe
	.align		4
        /*0018*/ 	.word	0x00000000
	.align		4
        /*001c*/ 	.word	0xfffffffd
	.align		4
        /*0020*/ 	.word	0x00000000
	.align		4
        /*0024*/ 	.word	0xfffffffc


//--------------------- .nv.constant4             --------------------------
	.section	.nv.constant4,"a",@progbits
	.align	8
	.align		8
.nv.constant4:
        /*0000*/ 	.dword	__assertfail
	.align		8
        /*0008*/ 	.dword	__unnamed_1
	.align		8
        /*0010*/ 	.dword	_ZN40_INTERNAL_29a001c7_4_k_cu_c7b06406_280834cuda3std3__45__cpo5beginE
	.align		8
        /*0018*/ 	.dword	_ZN40_INTERNAL_29a001c7_4_k_cu_c7b06406_280834cuda3std3__45__cpo3endE
	.align		8
        /*0020*/ 	.dword	_ZN40_INTERNAL_29a001c7_4_k_cu_c7b06406_280834cuda3std3__45__cpo6cbeginE
	.align		8
        /*0028*/ 	.dword	_ZN40_INTERNAL_29a001c7_4_k_cu_c7b06406_280834cuda3std3__45__cpo4cendE
	.align		8
        /*0030*/ 	.dword	_ZN40_INTERNAL_29a001c7_4_k_cu_c7b06406_280834cuda3std3__442_GLOBAL__N__29a001c7_4_k_cu_c7b06406_280836ignoreE
	.align		8
        /*0038*/ 	.dword	_ZN40_INTERNAL_29a001c7_4_k_cu_c7b06406_280834cuda3std3__419piecewise_constructE
	.align		8
        /*0040*/ 	.dword	_ZN40_INTERNAL_29a001c7_4_k_cu_c7b06406_280834cuda3std3__48in_placeE
	.align		8
        /*0048*/ 	.dword	_ZN40_INTERNAL_29a001c7_4_k_cu_c7b06406_280834cuda3std6ranges3__45__cpo4swapE
	.align		8
        /*0050*/ 	.dword	_ZN40_INTERNAL_29a001c7_4_k_cu_c7b06406_280834cuda3std6ranges3__45__cpo9iter_moveE
	.align		8
        /*0058*/ 	.dword	_ZN40_INTERNAL_29a001c7_4_k_cu_c7b06406_280834cute7productE
	.align		8
        /*0060*/ 	.dword	_ZN40_INTERNAL_29a001c7_4_k_cu_c7b06406_280834cute1_E
	.align		8
        /*0068*/ 	.dword	$str$22
	.align		8
        /*0070*/ 	.dword	$str$23


//--------------------- .text._ZN7cutlass13device_kernelINS_4gemm6kernel13GemmUniversalIN4cute5tupleIJiiiiEEENS1_10collective13CollectiveMmaINS1_34MainloopSm90TmaGmmaWarpSpecializedILi3ENS5_IJNS4_1CILi1EEESB_SB_EEENS1_32KernelTmaWarpSpecializedPingpongEEENS5_IJNSA_ILi64EEENSA_ILi256EEENSA_ILi32EEEEEENS_10bfloat16_tENS5_IJlSB_lEEESJ_SK_NS4_8TiledMMAINS4_8MMA_AtomIJNS4_4SM904GMMA28MMA_64x256x16_F32BF16BF16_SSILNSO_5MajorE0ELSQ_0ELNSO_7ScaleInE1ELSR_1EEEEEENS4_6LayoutISC_NS5_IJNSA_ILi0EEESV_SV_EEEEENS5_IJNS4_10UnderscoreESY_SY_EEEEENS4_13SM90_TMA_LOADENS4_14ComposedLayoutINS4_7SwizzleILi2ELi4ELi3EEENS4_18smem_ptr_flag_bitsILi16EEENSU_INS5_IJNSA_ILi8EEESH_EEENS5_IJSH_SB_EEEEEEEvNS4_8identityES11_S1B_vS1C_EENS_8epilogue10collective6detail29Sm90TmaWarpSpecializedAdapterINS1F_15DefaultEpilogueISJ_SK_SK_NS1E_6thread17LinearCombinationISJ_Li1EffLNS1J_9ScaleType4KindE0ELNS_15FloatRoundStyleE2ESJ_EENS1_15EpilogueDefaultEEEEEvvEEEEvNT_6ParamsE --------------------------
	.section	.text._ZN7cutlass13device_kernelINS_4gemm6kernel13GemmUniversalIN4cute5tupleIJiiiiEEENS1_10collective13CollectiveMmaINS1_34MainloopSm90TmaGmmaWarpSpecializedILi3ENS5_IJNS4_1CILi1EEESB_SB_EEENS1_32KernelTmaWarpSpecializedPingpongEEENS5_IJNSA_ILi64EEENSA_ILi256EEENSA_ILi32EEEEEENS_10bfloat16_tENS5_IJlSB_lEEESJ_SK_NS4_8TiledMMAINS4_8MMA_AtomIJNS4_4SM904GMMA28MMA_64x256x16_F32BF16BF16_SSILNSO_5MajorE0ELSQ_0ELNSO_7ScaleInE1ELSR_1EEEEEENS4_6LayoutISC_NS5_IJNSA_ILi0EEESV_SV_EEEEENS5_IJNS4_10UnderscoreESY_SY_EEEEENS4_13SM90_TMA_LOADENS4_14ComposedLayoutINS4_7SwizzleILi2ELi4ELi3EEENS4_18smem_ptr_flag_bitsILi16EEENSU_INS5_IJNSA_ILi8EEESH_EEENS5_IJSH_SB_EEEEEEEvNS4_8identityES11_S1B_vS1C_EENS_8epilogue10collective6detail29Sm90TmaWarpSpecializedAdapterINS1F_15DefaultEpilogueISJ_SK_SK_NS1E_6thread17LinearCombinationISJ_Li1EffLNS1J_9ScaleType4KindE0ELNS_15FloatRoundStyleE2ESJ_EENS1_15EpilogueDefaultEEEEEvvEEEEvNT_6ParamsE,"ax",@progbits
	.align	128
.text._ZN7cutlass13device_kernelINS_4gemm6kernel13GemmUniversalIN4cute5tupleIJiiiiEEENS1_10collective13CollectiveMmaINS1_34MainloopSm90TmaGmmaWarpSpecializedILi3ENS5_IJNS4_1CILi1EEESB_SB_EEENS1_32KernelTmaWarpSpecializedPingpongEEENS5_IJNSA_ILi64EEENSA_ILi256EEENSA_ILi32EEEEEENS_10bfloat16_tENS5_IJlSB_lEEESJ_SK_NS4_8TiledMMAINS4_8MMA_AtomIJNS4_4SM904GMMA28MMA_64x256x16_F32BF16BF16_SSILNSO_5MajorE0ELSQ_0ELNSO_7ScaleInE1ELSR_1EEEEEENS4_6LayoutISC_NS5_IJNSA_ILi0EEESV_SV_EEEEENS5_IJNS4_10UnderscoreESY_SY_EEEEENS4_13SM90_TMA_LOADENS4_14ComposedLayoutINS4_7SwizzleILi2ELi4ELi3EEENS4_18smem_ptr_flag_bitsILi16EEENSU_INS5_IJNSA_ILi8EEESH_EEENS5_IJSH_SB_EEEEEEEvNS4_8identityES11_S1B_vS1C_EENS_8epilogue10collective6detail29Sm90TmaWarpSpecializedAdapterINS1F_15DefaultEpilogueISJ_SK_SK_NS1E_6thread17LinearCombinationISJ_Li1EffLNS1J_9ScaleType4KindE0ELNS_15FloatRoundStyleE2ESJ_EENS1_15EpilogueDefaultEEEEEvvEEEEvNT_6ParamsE:
        .type           _ZN7cutlass13device_kernelINS_4gemm6kernel13GemmUniversalIN4cute5tupleIJiiiiEEENS1_10collective13CollectiveMmaINS1_34MainloopSm90TmaGmmaWarpSpecializedILi3ENS5_IJNS4_1CILi1EEESB_SB_EEENS1_32KernelTmaWarpSpecializedPingpongEEENS5_IJNSA_ILi64EEENSA_ILi256EEENSA_ILi32EEEEEENS_10bfloat16_tENS5_IJlSB_lEEESJ_SK_NS4_8TiledMMAINS4_8MMA_AtomIJNS4_4SM904GMMA28MMA_64x256x16_F32BF16BF16_SSILNSO_5MajorE0ELSQ_0ELNSO_7ScaleInE1ELSR_1EEEEEENS4_6LayoutISC_NS5_IJNSA_ILi0EEESV_SV_EEEEENS5_IJNS4_10UnderscoreESY_SY_EEEEENS4_13SM90_TMA_LOADENS4_14ComposedLayoutINS4_7SwizzleILi2ELi4ELi3EEENS4_18smem_ptr_flag_bitsILi16EEENSU_INS5_IJNSA_ILi8EEESH_EEENS5_IJSH_SB_EEEEEEEvNS4_8identityES11_S1B_vS1C_EENS_8epilogue10collective6detail29Sm90TmaWarpSpecializedAdapterINS1F_15DefaultEpilogueISJ_SK_SK_NS1E_6thread17LinearCombinationISJ_Li1EffLNS1J_9ScaleType4KindE0ELNS_15FloatRoundStyleE2ESJ_EENS1_15EpilogueDefaultEEEEEvvEEEEvNT_6ParamsE,@function
        .size           _ZN7cutlass13device_kernelINS_4gemm6kernel13GemmUniversalIN4cute5tupleIJiiiiEEENS1_10collective13CollectiveMmaINS1_34MainloopSm90TmaGmmaWarpSpecializedILi3ENS5_IJNS4_1CILi1EEESB_SB_EEENS1_32KernelTmaWarpSpecializedPingpongEEENS5_IJNSA_ILi64EEENSA_ILi256EEENSA_ILi32EEEEEENS_10bfloat16_tENS5_IJlSB_lEEESJ_SK_NS4_8TiledMMAINS4_8MMA_AtomIJNS4_4SM904GMMA28MMA_64x256x16_F32BF16BF16_SSILNSO_5MajorE0ELSQ_0ELNSO_7ScaleInE1ELSR_1EEEEEENS4_6LayoutISC_NS5_IJNSA_ILi0EEESV_SV_EEEEENS5_IJNS4_10UnderscoreESY_SY_EEEEENS4_13SM90_TMA_LOADENS4_14ComposedLayoutINS4_7SwizzleILi2ELi4ELi3EEENS4_18smem_ptr_flag_bitsILi16EEENSU_INS5_IJNSA_ILi8EEESH_EEENS5_IJSH_SB_EEEEEEEvNS4_8identityES11_S1B_vS1C_EENS_8epilogue10collective6detail29Sm90TmaWarpSpecializedAdapterINS1F_15DefaultEpilogueISJ_SK_SK_NS1E_6thread17LinearCombinationISJ_Li1EffLNS1J_9ScaleType4KindE0ELNS_15FloatRoundStyleE2ESJ_EENS1_15EpilogueDefaultEEEEEvvEEEEvNT_6ParamsE,(.L_x_323 - _ZN7cutlass13device_kernelINS_4gemm6kernel13GemmUniversalIN4cute5tupleIJiiiiEEENS1_10collective13CollectiveMmaINS1_34MainloopSm90TmaGmmaWarpSpecializedILi3ENS5_IJNS4_1CILi1EEESB_SB_EEENS1_32KernelTmaWarpSpecializedPingpongEEENS5_IJNSA_ILi64EEENSA_ILi256EEENSA_ILi32EEEEEENS_10bfloat16_tENS5_IJlSB_lEEESJ_SK_NS4_8TiledMMAINS4_8MMA_AtomIJNS4_4SM904GMMA28MMA_64x256x16_F32BF16BF16_SSILNSO_5MajorE0ELSQ_0ELNSO_7ScaleInE1ELSR_1EEEEEENS4_6LayoutISC_NS5_IJNSA_ILi0EEESV_SV_EEEEENS5_IJNS4_10UnderscoreESY_SY_EEEEENS4_13SM90_TMA_LOADENS4_14ComposedLayoutINS4_7SwizzleILi2ELi4ELi3EEENS4_18smem_ptr_flag_bitsILi16EEENSU_INS5_IJNSA_ILi8EEESH_EEENS5_IJSH_SB_EEEEEEEvNS4_8identityES11_S1B_vS1C_EENS_8epilogue10collective6detail29Sm90TmaWarpSpecializedAdapterINS1F_15DefaultEpilogueISJ_SK_SK_NS1E_6thread17LinearCombinationISJ_Li1EffLNS1J_9ScaleType4KindE0ELNS_15FloatRoundStyleE2ESJ_EENS1_15EpilogueDefaultEEEEEvvEEEEvNT_6ParamsE)
        .other          _ZN7cutlass13device_kernelINS_4gemm6kernel13GemmUniversalIN4cute5tupleIJiiiiEEENS1_10collective13CollectiveMmaINS1_34MainloopSm90TmaGmmaWarpSpecializedILi3ENS5_IJNS4_1CILi1EEESB_SB_EEENS1_32KernelTmaWarpSpecializedPingpongEEENS5_IJNSA_ILi64EEENSA_ILi256EEENSA_ILi32EEEEEENS_10bfloat16_tENS5_IJlSB_lEEESJ_SK_NS4_8TiledMMAINS4_8MMA_AtomIJNS4_4SM904GMMA28MMA_64x256x16_F32BF16BF16_SSILNSO_5MajorE0ELSQ_0ELNSO_7ScaleInE1ELSR_1EEEEEENS4_6LayoutISC_NS5_IJNSA_ILi0EEESV_SV_EEEEENS5_IJNS4_10UnderscoreESY_SY_EEEEENS4_13SM90_TMA_LOADENS4_14ComposedLayoutINS4_7SwizzleILi2ELi4ELi3EEENS4_18smem_ptr_flag_bitsILi16EEENSU_INS5_IJNSA_ILi8EEESH_EEENS5_IJSH_SB_EEEEEEEvNS4_8identityES11_S1B_vS1C_EENS_8epilogue10collective6detail29Sm90TmaWarpSpecializedAdapterINS1F_15DefaultEpilogueISJ_SK_SK_NS1E_6thread17LinearCombinationISJ_Li1EffLNS1J_9ScaleType4KindE0ELNS_15FloatRoundStyleE2ESJ_EENS1_15EpilogueDefaultEEEEEvvEEEEvNT_6ParamsE,@"STO_CUDA_ENTRY STV_DEFAULT"
_ZN7cutlass13device_kernelINS_4gemm6kernel13GemmUniversalIN4cute5tupleIJiiiiEEENS1_10collective13CollectiveMmaINS1_34MainloopSm90TmaGmmaWarpSpecializedILi3ENS5_IJNS4_1CILi1EEESB_SB_EEENS1_32KernelTmaWarpSpecializedPingpongEEENS5_IJNSA_ILi64EEENSA_ILi256EEENSA_ILi32EEEEEENS_10bfloat16_tENS5_IJlSB_lEEESJ_SK_NS4_8TiledMMAINS4_8MMA_AtomIJNS4_4SM904GMMA28MMA_64x256x16_F32BF16BF16_SSILNSO_5MajorE0ELSQ_0ELNSO_7ScaleInE1ELSR_1EEEEEENS4_6LayoutISC_NS5_IJNSA_ILi0EEESV_SV_EEEEENS5_IJNS4_10UnderscoreESY_SY_EEEEENS4_13SM90_TMA_LOADENS4_14ComposedLayoutINS4_7SwizzleILi2ELi4ELi3EEENS4_18smem_ptr_flag_bitsILi16EEENSU_INS5_IJNSA_ILi8EEESH_EEENS5_IJSH_SB_EEEEEEEvNS4_8identityES11_S1B_vS1C_EENS_8epilogue10collective6detail29Sm90TmaWarpSpecializedAdapterINS1F_15DefaultEpilogueISJ_SK_SK_NS1E_6thread17LinearCombinationISJ_Li1EffLNS1J_9ScaleType4KindE0ELNS_15FloatRoundStyleE2ESJ_EENS1_15EpilogueDefaultEEEEEvvEEEEvNT_6ParamsE:
[----:B------:R-:W0:Y:S02]  /*0000*/  LDC R1, c[0x0][0x28] ;  /* 0x00000a00ff017b82 */ /* 0x000e240000000800 */
[----:B0-----:R-:W-:Y:S01]  /*0010*/  VIADD R1, R1, 0xfffffff8 ;  /* 0xfffffff801017836 */ /* 0x001fe20000000000 */
[----:B------:R-:W0:Y:S01]  /*0020*/  S2R R4, SR_TID.X ;  /* 0x0000000000047919 */ /* 0x000e220000002100 */
[----:B------:R-:W-:Y:S01]  /*0030*/  ELECT P0, URZ, PT ;  /* 0x00000000003f782f */ /* 0x000fe20003800000 */
[----:B------:R-:W-:Y:S01]  /*0040*/  BSSY B0, `(.L_x_0) ;  /* 0x000000f000007945 */ /* 0x000fe20003800000 */
[--C-:B0-----:R-:W-:Y:S02]  /*0050*/  SHF.R.U32.HI R0, RZ, 0x5, R4.reuse ;  /* 0x00000005ff007819 */ /* 0x101fe40000011604 */
[----:B------:R-:W-:-:S03]  /*0060*/  SHF.R.U32.HI R5, RZ, 0x7, R4 ;  /* 0x00000007ff057819 */ /* 0x000fc60000011604 */
[----:B------:R-:W0:Y:S04]  /*0070*/  SHFL.IDX PT, R2, R0, RZ, 0x1f ;  /* 0x00001fff00027589 */ /* 0x000e2800000e0000 */
[----:B------:R1:W2:Y:S01]  /*0080*/  SHFL.IDX PT, R8, R5, RZ, 0x1f ;  /* 0x00001fff05087589 */ /* 0x0002a200000e0000 */
[----:B0-----:R-:W-:-:S13]  /*0090*/  ISETP.NE.OR P0, PT, R2, RZ, !P0 ;  /* 0x000000ff0200720c */ /* 0x001fda0004705670 */
[----:B-12---:R-:W-:Y:S05]  /*00a0*/  @P0 BRA `(.L_x_1) ;  /* 0x0000000000200947 */ /* 0x006fea0003800000 */
[----:B------:R-:W-:Y:S02]  /*00b0*/  ULDC.64 UR4, c[0x0][0x198] ;  /* 0x0000660000047ab9 */ /* 0x000fe40000000a00 */
[----:B------:R-:W-:Y:S02]  /*00c0*/  UIADD3 UR6, UP0, UR4, 0xf0, URZ ;  /* 0x000000f004067890 */ /* 0x000fe4000ff1e03f */
[----:B------:R-:W-:Y:S02]  /*00d0*/  UIADD3 UR4, UP1, UR4, 0x1f0, URZ ;  /* 0x000001f004047890 */ /* 0x000fe4000ff3e03f */
[----:B------:R-:W-:Y:S02]  /*00e0*/  UIADD3.X UR7, URZ, UR5, URZ, UP0, !UPT ;  /* 0x000000053f077290 */ /* 0x000fe400087fe43f */
[----:B------:R-:W-:-:S07]  /*00f0*/  UIADD3.X UR5, URZ, UR5, URZ, UP1, !UPT ;  /* 0x000000053f057290 */ /* 0x000fce0008ffe43f */
[----:B------:R0:W-:Y:S02]  /*0100*/  UTMACCTL.PF [UR6] ;  /* 0x00000000060079b9 */ /* 0x0001e40008040000 */
[----:B------:R0:W-:Y:S02]  /*0110*/  UTMACCTL.PF [UR4] ;  /* 0x00000000040079b9 */ /* 0x0001e40008040000 */
[----:B0-----:R-:W-:Y:S01]  /*0120*/  NOP ;  /* 0x0000000000007918 */ /* 0x001fe20000000000 */
.L_x_1:
[----:B------:R-:W-:Y:S05]  /*0130*/  BSYNC B0 ;  /* 0x0000000000007941 */ /* 0x000fea0003800000 */
.L_x_0:
[----:B------:R-:W0:Y:S02]  /*0140*/  SHFL.IDX PT, R3, R0, RZ, 0x1f ;  /* 0x00001fff00037589 */ /* 0x000e2400000e0000 */
[----:B0-----:R-:W-:-:S13]  /*0150*/  ISETP.NE.AND P0, PT, R3, RZ, PT ;  /* 0x000000ff0300720c */ /* 0x001fda0003f05270 */
[----:B------:R-:W-:Y:S05]  /*0160*/  @P0 BRA `(.L_x_2) ;  /* 0x0000000000500947 */ /* 0x000fea0003800000 */
[----:B------:R-:W0:Y:S01]  /*0170*/  S2UR UR8, SR_CgaCtaId ;  /* 0x00000000000879c3 */ /* 0x000e220000008800 */
[----:B------:R-:W-:Y:S01]  /*0180*/  UMOV UR4, 0x400 ;  /* 0x0000040000047882 */ /* 0x000fe20000000000 */
[----:B------:R-:W-:Y:S01]  /*0190*/  UMOV UR5, 0x1 ;  /* 0x0000000100057882 */ /* 0x000fe20000000000 */
[----:B------:R-:W-:Y:S01]  /*01a0*/  UMOV UR6, 0x80 ;  /* 0x0000008000067882 */ /* 0x000fe20000000000 */
[----:B------:R-:W-:Y:S01]  /*01b0*/  ELECT P0, URZ, PT ;  /* 0x00000000003f782f */ /* 0x000fe20003800000 */
[----:B------:R-:W-:-:S04]  /*01c0*/  UIADD3 UR6, -UR6, 0x100000, URZ ;  /* 0x0010000006067890 */ /* 0x000fc8000fffe13f */
[----:B------:R-:W-:Y:S02]  /*01d0*/  USHF.L.U32 UR7, UR6, 0xb, URZ ;  /* 0x0000000b06077899 */ /* 0x000fe4000800063f */
[----:B------:R-:W-:Y:S02]  /*01e0*/  USHF.L.U32 UR6, UR6, 0x1, URZ ;  /* 0x0000000106067899 */ /* 0x000fe4000800063f */
[----:B0-----:R-:W-:Y:S02]  /*01f0*/  ULEA UR8, UR8, UR4, 0x18 ;  /* 0x0000000408087291 */ /* 0x001fe4000f8ec03f */
[----:B------:R-:W-:-:S04]  /*0200*/  UIADD3 UR4, -UR5, 0x100000, URZ ;  /* 0x0010000005047890 */ /* 0x000fc8000fffe13f */
[----:B------:R-:W-:Y:S02]  /*0210*/  USHF.L.U32 UR5, UR4, 0xb, URZ ;  /* 0x0000000b04057899 */ /* 0x000fe4000800063f */
[----:B------:R-:W-:Y:S01]  /*0220*/  USHF.L.U32 UR4, UR4, 0x1, URZ ;  /* 0x0000000104047899 */ /* 0x000fe2000800063f */
[----:B------:R-:W0:Y:S11]  /*0230*/  FENCE.VIEW.ASYNC.S ;  /* 0x00000000000073c6 */ /* 0x000e360000000000 */
[----:B0-----:R0:W1:Y:S01]  /*0240*/  SYNCS.EXCH.64 URZ, [UR8], UR4 ;  /* 0x00000004083f75b2 */ /* 0x0010620008000100 */
[----:B------:R0:W2:Y:S01]  /*0250*/  SYNCS.EXCH.64 URZ, [UR8+0x18], UR6 ;  /* 0x00001806083f75b2 */ /* 0x0000a20008000100 */
[----:B------:R0:W3:Y:S01]  /*0260*/  SYNCS.EXCH.64 URZ, [UR8+0x8], UR4 ;  /* 0x00000804083f75b2 */ /* 0x0000e20008000100 */
[----:B------:R0:W4:Y:S01]  /*0270*/  SYNCS.EXCH.64 URZ, [UR8+0x20], UR6 ;  /* 0x00002006083f75b2 */ /* 0x0001220008000100 */
[----:B------:R0:W0:Y:S01]  /*0280*/  SYNCS.EXCH.64 URZ, [UR8+0x10], UR4 ;  /* 0x00001004083f75b2 */ /* 0x0000220008000100 */
[----:B------:R0:W0:Y:S01]  /*0290*/  SYNCS.EXCH.64 URZ, [UR8+0x28], UR6 ;  /* 0x00002806083f75b2 */ /* 0x0000220008000100 */
[----:B------:R-:W-:Y:S01]  /*02a0*/  NOP ;  /* 0x0000000000007918 */ /* 0x000fe20000000000 */
.L_x_2:
[----:B------:R-:W5:Y:S01]  /*02b0*/  SHFL.IDX PT, R6, R0, RZ, 0x1f ;  /* 0x00001fff00067589 */ /* 0x000f6200000e0000 */
[----:B------:R-:W-:Y:S01]  /*02c0*/  ELECT P0, URZ, PT ;  /* 0x00000000003f782f */ /* 0x000fe20003800000 */
[----:B------:R-:W-:Y:S01]  /*02d0*/  NOP ;  /* 0x0000000000007918 */ /* 0x000fe20000000000 */
[----:B------:R-:W-:Y:S01]  /*02e0*/  ELECT P1, URZ, PT ;  /* 0x00000000003f782f */ /* 0x000fe20003820000 */
[----:B------:R-:W1:Y:S01]  /*02f0*/  SHFL.IDX PT, R3, R0, RZ, 0x1f ;  /* 0x00001fff00037589 */ /* 0x000e6200000e0000 */
[----:B0-----:R-:W-:Y:S01]  /*0300*/  UMOV UR4, 0x20 ;  /* 0x0000002000047882 */ /* 0x001fe20000000000 */
[----:B------:R-:W-:Y:S01]  /*0310*/  UMOV UR11, 0x80 ;  /* 0x00000080000b7882 */ /* 0x000fe20000000000 */
[----:B------:R-:W-:Y:S01]  /*0320*/  NOP ;  /* 0x0000000000007918 */ /* 0x000fe20000000000 */
[C---:B------:R-:W-:Y:S01]  /*0330*/  VIADD R33, R8.reuse, 0xffffffff ;  /* 0xffffffff08217836 */ /* 0x040fe20000000000 */
[----:B------:R-:W0:Y:S01]  /*0340*/  SHFL.IDX PT, R5, R5, RZ, 0x1f ;  /* 0x00001fff05057589 */ /* 0x000e2200000e0000 */
[----:B------:R-:W-:Y:S01]  /*0350*/  ULDC.64 UR36, c[0x0][0x208] ;  /* 0x0000820000247ab9 */ /* 0x000fe20000000a00 */
[----:B------:R-:W-:-:S02]  /*0360*/  ISETP.NE.AND P2, PT, R8, RZ, PT ;  /* 0x000000ff0800720c */ /* 0x000fc40003f45270 */
[----:B------:R-:W-:Y:S02]  /*0370*/  ISETP.GE.U32.AND P3, PT, R33, 0x2, PT ;  /* 0x000000022100780c */ /* 0x000fe40003f66070 */
[----:B-----5:R-:W-:Y:S02]  /*0380*/  ISETP.NE.OR P0, PT, R6, RZ, !P0 ;  /* 0x000000ff0600720c */ /* 0x020fe40004705670 */
[----:B-1----:R-:W-:Y:S02]  /*0390*/  ISETP.NE.OR P1, PT, R3, RZ, !P1 ;  /* 0x000000ff0300720c */ /* 0x002fe40004f25670 */
[----:B------:R-:W-:-:S04]  /*03a0*/  SHF.R.S32.HI R3, RZ, 0x1f, R2 ;  /* 0x0000001fff037819 */ /* 0x000fc80000011402 */
[----:B------:R-:W-:-:S05]  /*03b0*/  LEA.HI R3, R3, R2, RZ, 0x2 ;  /* 0x0000000203037211 */ /* 0x000fca00078f10ff */
[----:B------:R-:W-:Y:S01]  /*03c0*/  VOTEU.ALL UP0, P0 ;  /* 0x00000000003f7886 */ /* 0x000fe20000000000 */
[----:B------:R-:W-:Y:S01]  /*03d0*/  LOP3.LUT R3, R3, 0xfffffffc, RZ, 0xc0, !PT ;  /* 0xfffffffc03037812 */ /* 0x000fe200078ec0ff */
[----:B------:R-:W-:-:S03]  /*03e0*/  VOTEU.ALL UP1, P1 ;  /* 0x00000000003f7886 */ /* 0x000fc60000820000 */
[----:B------:R-:W1:Y:S01]  /*03f0*/  @!UP0 S2UR UR7, SR_CgaCtaId ;  /* 0x00000000000789c3 */ /* 0x000e620000008800 */
[----:B------:R-:W-:Y:S01]  /*0400*/  @!UP0 UMOV UR6, 0x400 ;  /* 0x0000040000068882 */ /* 0x000fe20000000000 */
[----:B------:R-:W-:-:S04]  /*0410*/  @!UP0 UIADD3 UR4, -UR4, 0x100000, URZ ;  /* 0x0010000004048890 */ /* 0x000fc8000fffe13f */
[----:B------:R-:W-:Y:S02]  /*0420*/  @!UP0 USHF.L.U32 UR5, UR4, 0xb, URZ ;  /* 0x0000000b04058899 */ /* 0x000fe4000800063f */
[----:B------:R-:W-:Y:S01]  /*0430*/  @!UP0 USHF.L.U32 UR4, UR4, 0x1, URZ ;  /* 0x0000000104048899 */ /* 0x000fe2000800063f */
[----:B------:R-:W-:Y:S01]  /*0440*/  IMAD.IADD R0, R2, 0x1, -R3 ;  /* 0x0000000102007824 */ /* 0x000fe200078e0a03 */
[----:B------:R-:W-:Y:S01]  /*0450*/  @!UP1 UMOV UR9, 0x400 ;  /* 0x0000040000099882 */ /* 0x000fe20000000000 */
[----:B------:R-:W-:Y:S01]  /*0460*/  VOTEU.ALL UP2, P1 ;  /* 0x00000000003f7886 */ /* 0x000fe20000840000 */
[----:B------:R-:W-:Y:S01]  /*0470*/  VOTEU.ALL UP3, P1 ;  /* 0x00000000003f7886 */ /* 0x000fe20000860000 */
[----:B------:R-:W-:Y:S01]  /*0480*/  VOTEU.ALL UP4, P1 ;  /* 0x00000000003f7886 */ /* 0x000fe20000880000 */
[----:B------:R-:W5:Y:S01]  /*0490*/  @!UP1 S2UR UR10, SR_CgaCtaId ;  /* 0x00000000000a99c3 */ /* 0x000f620000008800 */
[----:B------:R-:W-:Y:S01]  /*04a0*/  VOTEU.ALL UP5, P1 ;  /* 0x00000000003f7886 */ /* 0x000fe200008a0000 */
[----:B------:R-:W-:-:S04]  /*04b0*/  SHF.R.S32.HI R3, RZ, 0x1f, R4 ;  /* 0x0000001fff037819 */ /* 0x000fc80000011404 */
[----:B------:R-:W-:-:S04]  /*04c0*/  LEA.HI R3, R3, R4, RZ, 0x7 ;  /* 0x0000000403037211 */ /* 0x000fc800078f38ff */
[----:B------:R-:W-:-:S05]  /*04d0*/  LOP3.LUT R3, R3, 0xffffff80, RZ, 0xc0, !PT ;  /* 0xffffff8003037812 */ /* 0x000fca00078ec0ff */
[----:B------:R-:W-:Y:S01]  /*04e0*/  IMAD.IADD R3, R4, 0x1, -R3 ;  /* 0x0000000104037824 */ /* 0x000fe200078e0a03 */
[----:B-1----:R-:W-:Y:S02]  /*04f0*/  @!UP0 ULEA UR8, UR7, UR6, 0x18 ;  /* 0x0000000607088291 */ /* 0x002fe4000f8ec03f */
[----:B------:R-:W-:-:S04]  /*0500*/  @!UP1 UIADD3 UR6, -UR11, 0x100000, URZ ;  /* 0x001000000b069890 */ /* 0x000fc8000fffe13f */
[----:B------:R-:W-:Y:S02]  /*0510*/  @!UP1 USHF.L.U32 UR7, UR6, 0xb, URZ ;  /* 0x0000000b06079899 */ /* 0x000fe4000800063f */
[----:B------:R-:W-:Y:S01]  /*0520*/  @!UP1 USHF.L.U32 UR6, UR6, 0x1, URZ ;  /* 0x0000000106069899 */ /* 0x000fe2000800063f */
[----:B------:R-:W-:Y:S01]  /*0530*/  VOTEU.ALL UP0, P0 ;  /* 0x00000000003f7886 */ /* 0x000fe20000000000 */
[----:B-----5:R-:W-:Y:S01]  /*0540*/  @!UP1 ULEA UR9, UR10, UR9, 0x18 ;  /* 0x000000090a099291 */ /* 0x020fe2000f8ec03f */
[----:B------:R-:W-:Y:S02]  /*0550*/  VOTEU.ALL UP1, P0 ;  /* 0x00000000003f7886 */ /* 0x000fe40000020000 */
[----:B------:R-:W-:Y:S01]  /*0560*/  ULDC.64 UR10, c[0x0][0x598] ;  /* 0x00016600000a7ab9 */ /* 0x000fe20000000a00 */
[----:B------:R-:W-:Y:S01]  /*0570*/  ISETP.NE.AND P0, PT, R0, 0x3, PT ;  /* 0x000000030000780c */ /* 0x000fe20003f05270 */
[----:B------:R-:W1:Y:S02]  /*0580*/  FENCE.VIEW.ASYNC.S ;  /* 0x00000000000073c6 */ /* 0x000e640000000000 */
[----:B-1----:R1:W2:Y:S01]  /*0590*/  @!UP0 SYNCS.EXCH.64 URZ, [UR8+0x60], UR4 ;  /* 0x00006004083f85b2 */ /* 0x0022a20008000100 */
[----:B------:R-:W-:-:S02]  /*05a0*/  ISETP.NE.U32.AND P1, PT, RZ, UR10, PT ;  /* 0x0000000aff007c0c */ /* 0x000fc4000bf25070 */
[----:B------:R-:W-:Y:S02]  /*05b0*/  ISETP.EQ.OR P0, PT, R0, RZ, !P0 ;  /* 0x000000ff0000720c */ /* 0x000fe40004702670 */
[----:B------:R-:W-:Y:S02]  /*05c0*/  ISETP.NE.AND.EX P1, PT, RZ, UR11, PT, P1 ;  /* 0x0000000bff007c0c */ /* 0x000fe4000bf25310 */
[----:B------:R-:W-:-:S04]  /*05d0*/  ISETP.EQ.AND P0, PT, R8, RZ, P0 ;  /* 0x000000ff0800720c */ /* 0x000fc80000702270 */
[----:B------:R-:W-:-:S04]  /*05e0*/  SEL R16, RZ, 0x1, !P0 ;  /* 0x00000001ff107807 */ /* 0x000fc80004000000 */
[----:B------:R-:W-:Y:S01]  /*05f0*/  SEL R16, R16, 0x2, P3 ;  /* 0x0000000210107807 */ /* 0x000fe20001800000 */
[----:B------:R1:W2:Y:S01]  /*0600*/  @!UP1 SYNCS.EXCH.64 URZ, [UR8+0x68], UR4 ;  /* 0x00006804083f95b2 */ /* 0x0002a20008000100 */
[----:B------:R-:W-:Y:S01]  /*0610*/  NOP ;  /* 0x0000000000007918 */ /* 0x000fe20000000000 */
[----:B------:R1:W2:Y:S01]  /*0620*/  @!UP2 SYNCS.EXCH.64 URZ, [UR9+0x40], UR6 ;  /* 0x00004006093fa5b2 */ /* 0x0002a20008000100 */
[----:B------:R1:W2:Y:S01]  /*0630*/  @!UP3 SYNCS.EXCH.64 URZ, [UR9+0x48], UR6 ;  /* 0x00004806093fb5b2 */ /* 0x0002a20008000100 */
[----:B------:R1:W2:Y:S01]  /*0640*/  @!UP4 SYNCS.EXCH.64 URZ, [UR9+0x50], UR6 ;  /* 0x00005006093fc5b2 */ /* 0x0002a20008000100 */
[----:B------:R1:W2:Y:S01]  /*0650*/  @!UP5 SYNCS.EXCH.64 URZ, [UR9+0x58], UR6 ;  /* 0x00005806093fd5b2 */ /* 0x0002a20008000100 */
[----:B------:R-:W-:Y:S01]  /*0660*/  NOP ;  /* 0x0000000000007918 */ /* 0x000fe20000000000 */
[----:B--234-:R-:W-:Y:S06]  /*0670*/  BAR.SYNC.DEFER_BLOCKING 0x0 ;  /* 0x0000000000007b1d */ /* 0x01cfec0000010000 */
[----:B01----:R-:W-:Y:S05]  /*0680*/  @!P1 BRA `(.L_x_3) ;  /* 0x00000000001c9947 */ /* 0x003fea0003800000 */
[----:B------:R-:W0:Y:S02]  /*0690*/  LDC.64 R6, c[0x0][0x598] ;  /* 0x00016600ff067b82 */ /* 0x000e240000000a00 */
[----:B0-----:R-:W2:Y:S02]  /*06a0*/  LDG.E.64 R6, desc[UR36][R6.64] ;  /* 0x0000002406067981 */ /* 0x001ea4000c1e1b00 */
[----:B--2---:R-:W-:-:S04]  /*06b0*/  ISETP.NE.U32.AND P0, PT, R6, RZ, PT ;  /* 0x000000ff0600720c */ /* 0x004fc80003f05070 */
[----:B------:R-:W-:-:S13]  /*06c0*/  ISETP.NE.AND.EX P0, PT, R7, RZ, PT, P0 ;  /* 0x000000ff0700720c */ /* 0x000fda0003f05300 */
[----:B------:R-:W-:Y:S05]  /*06d0*/  @!P0 BRA `(.L_x_3) ;  /* 0x0000000000088947 */ /* 0x000fea0003800000 */
[----:B------:R1:W5:Y:S01]  /*06e0*/  LD.E R153, desc[UR36][R6.64] ;  /* 0x0000002406997980 */ /* 0x000362000c101900 */
[----:B------:R-:W-:Y:S05]  /*06f0*/  BRA `(.L_x_4) ;  /* 0x0000000000247947 */ /* 0x000fea0003800000 */
.L_x_3:
[----:B------:R-:W-:Y:S02]  /*0700*/  ULDC.64 UR4, c[0x0][0x588] ;  /* 0x0001620000047ab9 */ /* 0x000fe40000000a00 */
[----:B------:R-:W-:-:S04]  /*0710*/  ISETP.NE.U32.AND P0, PT, RZ, UR4, PT ;  /* 0x00000004ff007c0c */ /* 0x000fc8000bf05070 */
[----:B------:R-:W-:-:S13]  /*0720*/  ISETP.NE.AND.EX P0, PT, RZ, UR5, PT, P0 ;  /* 0x00000005ff007c0c */ /* 0x000fda000bf05300 */
[----:B------:R-:W-:Y:S05]  /*0730*/  @!P0 BRA `(.L_x_5) ;  /* 0x00000000000c8947 */ /* 0x000fea0003800000 */
[----:B------:R-:W0:Y:S02]  /*0740*/  LDC.64 R6, c[0x0][0x588] ;  /* 0x00016200ff067b82 */ /* 0x000e240000000a00 */
[----:B0-----:R0:W5:Y:S01]  /*0750*/  LDG.E R153, desc[UR36][R6.64] ;  /* 0x0000002406997981 */ /* 0x001162000c1e1900 */
[----:B------:R-:W-:Y:S05]  /*0760*/  BRA `(.L_x_4) ;  /* 0x0000000000087947 */ /* 0x000fea0003800000 */
.L_x_5:
[----:B------:R-:W-:Y:S02]  /*0770*/  ULDC UR4, c[0x0][0x580] ;  /* 0x0001600000047ab9 */ /* 0x000fe40000000800 */
[----:B------:R-:W-:-:S07]  /*0780*/  IMAD.U32 R153, RZ, RZ, UR4 ;  /* 0x00000004ff997e24 */ /* 0x000fce000f8e00ff */
.L_x_4:
[----:B------:R-:W-:Y:S02]  /*0790*/  ULDC.64 UR4, c[0x0][0x5a0] ;  /* 0x0001680000047ab9 */ /* 0x000fe40000000a00 */
[----:B------:R-:W-:-:S04]  /*07a0*/  ISETP.NE.U32.AND P0, PT, RZ, UR4, PT ;  /* 0x00000004ff007c0c */ /* 0x000fc8000bf05070 */
[----:B------:R-:W-:-:S13]  /*07b0*/  ISETP.NE.AND.EX P0, PT, RZ, UR5, PT, P0 ;  /* 0x00000005ff007c0c */ /* 0x000fda000bf05300 */
[----:B------:R-:W-:Y:S05]  /*07c0*/  @!P0 BRA `(.L_x_6) ;  /* 0x00000000001c8947 */ /* 0x000fea0003800000 */
[----:B01----:R-:W0:Y:S02]  /*07d0*/  LDC.64 R6, c[0x0][0x5a0] ;  /* 0x00016800ff067b82 */ /* 0x003e240000000a00 */
[----:B0-----:R-:W2:Y:S02]  /*07e0*/  LDG.E.64 R6, desc[UR36][R6.64] ;  /* 0x0000002406067981 */ /* 0x001ea4000c1e1b00 */
[----:B--2---:R-:W-:-:S04]  /*07f0*/  ISETP.NE.U32.AND P0, PT, R6, RZ, PT ;  /* 0x000000ff0600720c */ /* 0x004fc80003f05070 */
[----:B------:R-:W-:-:S13]  /*0800*/  ISETP.NE.AND.EX P0, PT, R7, RZ, PT, P0 ;  /* 0x000000ff0700720c */ /* 0x000fda0003f05300 */
[----:B------:R-:W-:Y:S05]  /*0810*/  @!P0 BRA `(.L_x_6) ;  /* 0x0000000000088947 */ /* 0x000fea0003800000 */
[----:B------:R3:W5:Y:S01]  /*0820*/  LD.E R152, desc[UR36][R6.64] ;  /* 0x0000002406987980 */ /* 0x000762000c101900 */
[----:B------:R-:W-:Y:S05]  /*0830*/  BRA `(.L_x_7) ;  /* 0x0000000000247947 */ /* 0x000fea0003800000 */
.L_x_6:
[----:B------:R-:W-:Y:S02]  /*0840*/  ULDC.64 UR4, c[0x0][0x590] ;  /* 0x0001640000047ab9 */ /* 0x000fe40000000a00 */
[----:B------:R-:W-:-:S04]  /*0850*/  ISETP.NE.U32.AND P0, PT, RZ, UR4, PT ;  /* 0x00000004ff007c0c */ /* 0x000fc8000bf05070 */
[----:B------:R-:W-:-:S13]  /*0860*/  ISETP.NE.AND.EX P0, PT, RZ, UR5, PT, P0 ;  /* 0x00000005ff007c0c */ /* 0x000fda000bf05300 */
[----:B------:R-:W-:Y:S05]  /*0870*/  @!P0 BRA `(.L_x_8) ;  /* 0x00000000000c8947 */ /* 0x000fea0003800000 */
[----:B01----:R-:W0:Y:S02]  /*0880*/  LDC.64 R6, c[0x0][0x590] ;  /* 0x00016400ff067b82 */ /* 0x003e240000000a00 */
[----:B0-----:R2:W5:Y:S01]  /*0890*/  LDG.E R152, desc[UR36][R6.64] ;  /* 0x0000002406987981 */ /* 0x001562000c1e1900 */
[----:B------:R-:W-:Y:S05]  /*08a0*/  BRA `(.L_x_7) ;  /* 0x0000000000087947 */ /* 0x000fea0003800000 */
.L_x_8:
[----:B------:R-:W-:Y:S02]  /*08b0*/  ULDC UR4, c[0x0][0x584] ;  /* 0x0001610000047ab9 */ /* 0x000fe40000000800 */
[----:B------:R-:W-:-:S07]  /*08c0*/  IMAD.U32 R152, RZ, RZ, UR4 ;  /* 0x00000004ff987e24 */ /* 0x000fce000f8e00ff */
.L_x_7:
[----:B------:R-:W4:Y:S01]  /*08d0*/  LDC R2, c[0x0][0x65c] ;  /* 0x00019700ff027b82 */ /* 0x000f220000000800 */
[----:B------:R-:W4:Y:S01]  /*08e0*/  S2R R14, SR_CTAID.Y ;  /* 0x00000000000e7919 */ /* 0x000f220000002600 */
[----:B------:R-:W-:Y:S01]  /*08f0*/  ULDC UR6, c[0x0][0x28c] ;  /* 0x0000a30000067ab9 */ /* 0x000fe20000000800 */
[----:B------:R-:W-:Y:S01]  /*0900*/  ISETP.NE.AND P0, PT, R8, 0x2, PT ;  /* 0x000000020800780c */ /* 0x000fe20003f05270 */
[----:B------:R-:W-:Y:S01]  /*0910*/  UIADD3 UR6, UR6, 0x1f, URZ ;  /* 0x0000001f06067890 */ /* 0x000fe2000fffe03f */
[----:B0123--:R-:W0:Y:S01]  /*0920*/  S2R R6, SR_CTAID.X ;  /* 0x0000000000067919 */ /* 0x00fe220000002500 */
[----:B------:R-:W-:Y:S01]  /*0930*/  IMAD.MOV.U32 R7, RZ, RZ, RZ ;  /* 0x000000ffff077224 */ /* 0x000fe200078e00ff */
[----:B------:R-:W-:Y:S01]  /*0940*/  UMOV UR39, URZ ;  /* 0x0000003f00277c82 */ /* 0x000fe20008000000 */
[----:B------:R-:W-:Y:S01]  /*0950*/  USHF.R.S32.HI UR7, URZ, 0x1f, UR6 ;  /* 0x0000001f3f077899 */ /* 0x000fe20008011406 */
[----:B------:R-:W-:Y:S01]  /*0960*/  UMOV UR38, URZ ;  /* 0x0000003f00267c82 */ /* 0x000fe20008000000 */
[----:B------:R-:W-:-:S02]  /*0970*/  ULDC.64 UR8, c[0x0][0x650] ;  /* 0x0001940000087ab9 */ /* 0x000fc40000000a00 */
[----:B------:R-:W-:-:S04]  /*0980*/  ULEA.HI UR7, UR7, UR6, URZ, 0x5 ;  /* 0x0000000607077291 */ /* 0x000fc8000f8f283f */
[----:B------:R-:W-:Y:S01]  /*0990*/  USHF.R.S32.HI UR40, URZ, 0x5, UR7 ;  /* 0x000000053f287899 */ /* 0x000fe20008011407 */
[----:B----4-:R-:W-:-:S13]  /*09a0*/  ISETP.NE.AND P1, PT, R2, 0x1, PT ;  /* 0x000000010200780c */ /* 0x010fda0003f25270 */
[----:B------:R-:W0:Y:S01]  /*09b0*/  @P1 LDC R19, c[0x0][0x10] ;  /* 0x00000400ff131b82 */ /* 0x000e220000000800 */
[----:B------:R-:W-:Y:S02]  /*09c0*/  @P1 IMAD.MOV.U32 R8, RZ, RZ, R14 ;  /* 0x000000ffff081224 */ /* 0x000fe400078e000e */
[----:B------:R-:W-:Y:S02]  /*09d0*/  @P1 IMAD.MOV.U32 R9, RZ, RZ, RZ ;  /* 0x000000ffff091224 */ /* 0x000fe400078e00ff */
[----:B------:R-:W-:-:S03]  /*09e0*/  @P1 IMAD.MOV.U32 R17, RZ, RZ, RZ ;  /* 0x000000ffff111224 */ /* 0x000fc600078e00ff */
[----:B------:R-:W1:Y:S01]  /*09f0*/  @!P1 LDC R11, c[0x0][0xc] ;  /* 0x00000300ff0b9b82 */ /* 0x000e620000000800 */
[----:B------:R-:W-:Y:S01]  /*0a00*/  ULDC UR4, c[0x0][0xc] ;  /* 0x0000030000047ab9 */ /* 0x000fe20000000800 */
[----:B------:R-:W-:Y:S02]  /*0a10*/  ULDC UR5, c[0x0][0x10] ;  /* 0x0000040000057ab9 */ /* 0x000fe40000000800 */
[----:B------:R-:W-:-:S04]  /*0a20*/  UIMAD.WIDE.U32 UR4, UR4, UR5, URZ ;  /* 0x00000005040472a5 */ /* 0x000fc8000f8e003f */
[----:B------:R-:W2:Y:S01]  /*0a30*/  LDC R2, c[0x0][0x14] ;  /* 0x00000500ff027b82 */ /* 0x000ea20000000800 */
[----:B0-----:R-:W-:-:S04]  /*0a40*/  @P1 IMAD.WIDE.U32 R18, R6, R19, R8 ;  /* 0x0000001306121225 */ /* 0x001fc800078e0008 */
[----:B------:R-:W-:Y:S02]  /*0a50*/  @P1 IMAD.IADD R17, R19, 0x1, R17 ;  /* 0x0000000113111824 */ /* 0x000fe400078e0211 */
[----:B-1----:R-:W-:-:S04]  /*0a60*/  @!P1 IMAD.WIDE.U32 R8, R11, R14, R6 ;  /* 0x0000000e0b089225 */ /* 0x002fc800078e0006 */
[----:B------:R-:W-:Y:S02]  /*0a70*/  @!P1 IMAD.MOV.U32 R18, RZ, RZ, R8 ;  /* 0x000000ffff129224 */ /* 0x000fe400078e0008 */
[----:B------:R-:W-:Y:S02]  /*0a80*/  @!P1 IMAD.MOV.U32 R17, RZ, RZ, R9 ;  /* 0x000000ffff119224 */ /* 0x000fe400078e0009 */
[----:B--2---:R-:W-:-:S04]  /*0a90*/  IMAD.WIDE.U32 R12, R2, UR4, RZ ;  /* 0x00000004020c7c25 */ /* 0x004fc8000f8e00ff */
[----:B------:R-:W-:Y:S01]  /*0aa0*/  IMAD R23, R2, UR5, RZ ;  /* 0x0000000502177c24 */ /* 0x000fe2000f8e02ff */
[----:B------:R0:W-:Y:S03]  /*0ab0*/  STL.64 [R1], R12 ;  /* 0x0000000c01007387 */ /* 0x0001e60000100a00 */
[----:B------:R-:W-:Y:S01]  /*0ac0*/  IMAD.IADD R23, R13, 0x1, R23 ;  /* 0x000000010d177824 */ /* 0x000fe200078e0217 */
[----:B------:R-:W-:Y:S06]  /*0ad0*/  @P0 BRA `(.L_x_9) ;  /* 0x0000000000200947 */ /* 0x000fec0003800000 */
[----:B------:R-:W-:Y:S01]  /*0ae0*/  UISETP.GE.U32.AND UP0, UPT, UR40, 0x3, UPT ;  /* 0x000000032800788c */ /* 0x000fe2000bf06070 */
[----:B------:R-:W-:Y:S01]  /*0af0*/  IADD3 R18, P0, R18, R12, RZ ;  /* 0x0000000c12127210 */ /* 0x000fe20007f1e0ff */
[----:B------:R-:W-:Y:S01]  /*0b00*/  UIMAD.WIDE.U32 UR4, UR40, -0x55555555, URZ ;  /* 0xaaaaaaab280478a5 */ /* 0x000fe2000f8e003f */
[----:B------:R-:W-:-:S03]  /*0b10*/  UMOV UR38, URZ ;  /* 0x0000003f00267c82 */ /* 0x000fc60008000000 */
[----:B------:R-:W-:Y:S01]  /*0b20*/  USHF.R.U32.HI UR4, URZ, 0x1, UR5 ;  /* 0x000000013f047899 */ /* 0x000fe20008011605 */
[----:B------:R-:W-:-:S03]  /*0b30*/  IMAD.X R17, R23, 0x1, R17, P0 ;  /* 0x0000000117117824 */ /* 0x000fc600000e0611 */
[----:B------:R-:W-:Y:S02]  /*0b40*/  UIMAD UR39, UR4, -0x3, UR40 ;  /* 0xfffffffd042778a4 */ /* 0x000fe4000f8e0228 */
[----:B------:R-:W-:-:S12]  /*0b50*/  @UP0 ULOP3.LUT UR38, UR4, 0x1, URZ, 0xc0, !UPT ;  /* 0x0000000104260892 */ /* 0x000fd8000f8ec03f */
.L_x_9:
[----:B------:R-:W-:Y:S01]  /*0b60*/  ISETP.GE.U32.AND P0, PT, R18, UR8, PT ;  /* 0x0000000812007c0c */ /* 0x000fe2000bf06070 */
[----:B------:R-:W-:Y:S01]  /*0b70*/  IMAD.MOV.U32 R19, RZ, RZ, -0x1 ;  /* 0xffffffffff137424 */ /* 0x000fe200078e00ff */
[----:B------:R-:W-:Y:S01]  /*0b80*/  PRMT R8, RZ, 0x7610, R8 ;  /* 0x00007610ff087816 */ /* 0x000fe20000000008 */
[----:B------:R-:W-:Y:S01]  /*0b90*/  IMAD.MOV.U32 R22, RZ, RZ, -0x1 ;  /* 0xffffffffff167424 */ /* 0x000fe200078e00ff */
[----:B------:R-:W-:Y:S01]  /*0ba0*/  ISETP.GE.U32.AND.EX P0, PT, R17, UR9, PT, P0 ;  /* 0x0000000911007c0c */ /* 0x000fe2000bf06100 */
[----:B------:R-:W-:-:S12]  /*0bb0*/  IMAD.MOV.U32 R2, RZ, RZ, -0x1 ;  /* 0xffffffffff027424 */ /* 0x000fd800078e00ff */
[----:B------:R-:W-:Y:S05]  /*0bc0*/  @P0 BRA `(.L_x_10) ;  /* 0x00000004005c0947 */ /* 0x000fea0003800000 */
[----:B------:R-:W1:Y:S01]  /*0bd0*/  LDC.64 R20, c[0x0][0x628] ;  /* 0x00018a00ff147b82 */ /* 0x000e620000000a00 */
[----:B------:R-:W-:Y:S02]  /*0be0*/  IMAD.MOV.U32 R8, RZ, RZ, R18 ;  /* 0x000000ffff087224 */ /* 0x000fe400078e0012 */
[----:B------:R-:W-:-:S05]  /*0bf0*/  IMAD.MOV.U32 R9, RZ, RZ, R17 ;  /* 0x000000ffff097224 */ /* 0x000fca00078e0011 */
[----:B------:R-:W2:Y:S08]  /*0c00*/  LDC R2, c[0x0][0x630] ;  /* 0x00018c00ff027b82 */ /* 0x000eb00000000800 */
[----:B------:R-:W3:Y:S01]  /*0c10*/  LDC.64 R24, c[0x0][0x620] ;  /* 0x00018800ff187b82 */ /* 0x000ee20000000a00 */
[----:B-1----:R-:W-:-:S04]  /*0c20*/  ISETP.NE.U32.AND P0, PT, R20, RZ, PT ;  /* 0x000000ff1400720c */ /* 0x002fc80003f05070 */
[----:B------:R-:W-:-:S13]  /*0c30*/  ISETP.NE.AND.EX P0, PT, R21, RZ, PT, P0 ;  /* 0x000000ff1500720c */ /* 0x000fda0003f05300 */
[----:B--23--:R-:W-:Y:S05]  /*0c40*/  @!P0 BRA `(.L_x_11) ;  /* 0x0000000000288947 */ /* 0x00cfea0003800000 */
[----:B0-----:R-:W0:Y:S02]  /*0c50*/  LDC R13, c[0x0][0x634] ;  /* 0x00018d00ff0d7b82 */ /* 0x001e240000000800 */
[----:B0-----:R-:W-:-:S05]  /*0c60*/  IADD3 R13, P0, R18, R13, RZ ;  /* 0x0000000d120d7210 */ /* 0x001fca0007f1e0ff */
[----:B------:R-:W-:-:S04]  /*0c70*/  IMAD.X R15, RZ, RZ, R17, P0 ;  /* 0x000000ffff0f7224 */ /* 0x000fc800000e0611 */
[----:B------:R-:W-:-:S04]  /*0c80*/  IMAD.WIDE.U32 R8, R15, R20, RZ ;  /* 0x000000140f087225 */ /* 0x000fc800078e00ff */
[----:B------:R-:W-:-:S04]  /*0c90*/  IMAD.WIDE.U32 R10, P0, R13, R21, R8 ;  /* 0x000000150d0a7225 */ /* 0x000fc80007800008 */
[----:B------:R-:W-:-:S04]  /*0ca0*/  IMAD.WIDE.U32 R8, R13, R20, RZ ;  /* 0x000000140d087225 */ /* 0x000fc800078e00ff */
[----:B------:R-:W-:Y:S01]  /*0cb0*/  IMAD.X R13, RZ, RZ, RZ, P0 ;  /* 0x000000ffff0d7224 */ /* 0x000fe200000e06ff */
[----:B------:R-:W-:Y:S01]  /*0cc0*/  IADD3 RZ, P0, R9, R10, RZ ;  /* 0x0000000a09ff7210 */ /* 0x000fe20007f1e0ff */
[----:B------:R-:W-:-:S04]  /*0cd0*/  IMAD.MOV.U32 R12, RZ, RZ, R11 ;  /* 0x000000ffff0c7224 */ /* 0x000fc800078e000b */
[----:B------:R-:W-:-:S08]  /*0ce0*/  IMAD.WIDE.U32.X R8, R15, R21, R12, P0 ;  /* 0x000000150f087225 */ /* 0x000fd000000e040c */
.L_x_11:
[-CC-:B------:R-:W-:Y:S01]  /*0cf0*/  SHF.R.U64 R31, R8, R2.reuse, R9.reuse ;  /* 0x00000002081f7219 */ /* 0x180fe20000001209 */
[----:B0-----:R-:W0:Y:S01]  /*0d00*/  LDC R12, c[0x0][0x618] ;  /* 0x00018600ff0c7b82 */ /* 0x001e220000000800 */
[----:B------:R-:W-:Y:S01]  /*0d10*/  SHF.R.U32.HI R7, RZ, R2, R9 ;  /* 0x00000002ff077219 */ /* 0x000fe20000011609 */
[----:B------:R-:W-:Y:S01]  /*0d20*/  ULDC UR4, c[0x0][0x150] ;  /* 0x0000540000047ab9 */ /* 0x000fe20000000800 */
[----:B------:R-:W-:Y:S01]  /*0d30*/  IADD3 R11, P0, RZ, -R31, RZ ;  /* 0x8000001fff0b7210 */ /* 0x000fe20007f1e0ff */
[----:B------:R-:W-:Y:S01]  /*0d40*/  IMAD.MOV.U32 R19, RZ, RZ, R17 ;  /* 0x000000ffff137224 */ /* 0x000fe200078e0011 */
[----:B------:R-:W-:-:S03]  /*0d50*/  I2FP.F32.U32 R2, R6 ;  /* 0x0000000600027245 */ /* 0x000fc60000201000 */
[----:B------:R-:W1:Y:S01]  /*0d60*/  LDC.64 R26, c[0x0][0x640] ;  /* 0x00019000ff1a7b82 */ /* 0x000e620000000a00 */
[----:B------:R-:W-:Y:S02]  /*0d70*/  IMAD.X R13, RZ, RZ, ~R7, P0 ;  /* 0x000000ffff0d7224 */ /* 0x000fe400000e0e07 */
[----:B------:R-:W-:Y:S01]  /*0d80*/  FMUL R2, R2, UR4 ;  /* 0x0000000402027c20 */ /* 0x000fe20008400000 */
[----:B------:R-:W-:Y:S01]  /*0d90*/  IMAD.WIDE.U32 R8, R11, R24, R18 ;  /* 0x000000180b087225 */ /* 0x000fe200078e0012 */
[----:B------:R-:W-:-:S03]  /*0da0*/  ULDC UR4, c[0x0][0x154] ;  /* 0x0000550000047ab9 */ /* 0x000fc60000000800 */
[----:B------:R-:W-:Y:S01]  /*0db0*/  IMAD R10, R13, R24, RZ ;  /* 0x000000180d0a7224 */ /* 0x000fe200078e02ff */
[----:B------:R-:W2:Y:S01]  /*0dc0*/  LDC R7, c[0x0][0x144] ;  /* 0x00005100ff077b82 */ /* 0x000ea20000000800 */
[----:B------:R-:W3:Y:S02]  /*0dd0*/  F2I.U32.TRUNC.NTZ R2, R2 ;  /* 0x0000000200027305 */ /* 0x000ee4000020f000 */
[----:B------:R-:W-:-:S04]  /*0de0*/  IMAD R11, R11, R25, R10 ;  /* 0x000000190b0b7224 */ /* 0x000fc800078e020a */
[----:B------:R-:W-:Y:S01]  /*0df0*/  IMAD.IADD R9, R9, 0x1, R11 ;  /* 0x0000000109097824 */ /* 0x000fe200078e020b */
[----:B------:R-:W4:Y:S01]  /*0e00*/  LDC R22, c[0x0][0x608] ;  /* 0x00018200ff167b82 */ /* 0x000f220000000800 */
[----:B------:R-:W-:-:S03]  /*0e10*/  IMAD.MOV.U32 R11, RZ, RZ, -0x1 ;  /* 0xffffffffff0b7424 */ /* 0x000fc600078e00ff */
[--C-:B0-----:R-:W-:Y:S02]  /*0e20*/  SHF.R.U64 R20, R8, R12, R9.reuse ;  /* 0x0000000c08147219 */ /* 0x101fe40000001209 */
[----:B------:R-:W-:Y:S02]  /*0e30*/  I2FP.F32.U32 R8, R14 ;  /* 0x0000000e00087245 */ /* 0x000fe40000201000 */
[----:B------:R-:W0:Y:S01]  /*0e40*/  LDC R24, c[0x0][0x658] ;  /* 0x00019600ff187b82 */ /* 0x000e220000000800 */
[----:B-1----:R-:W-:Y:S01]  /*0e50*/  ISETP.NE.U32.AND P0, PT, R26, RZ, PT ;  /* 0x000000ff1a00720c */ /* 0x002fe20003f05070 */
[----:B---3--:R-:W-:Y:S02]  /*0e60*/  IMAD.MOV R10, RZ, RZ, -R2 ;  /* 0x000000ffff0a7224 */ /* 0x008fe400078e0a02 */
[----:B------:R-:W-:Y:S01]  /*0e70*/  FMUL R8, R8, UR4 ;  /* 0x0000000408087c20 */ /* 0x000fe20008400000 */
[----:B------:R-:W-:Y:S02]  /*0e80*/  SHF.R.U32.HI R9, RZ, R12, R9 ;  /* 0x0000000cff097219 */ /* 0x000fe40000011609 */
[----:B------:R-:W-:Y:S01]  /*0e90*/  ISETP.NE.AND.EX P0, PT, R27, RZ, PT, P0 ;  /* 0x000000ff1b00720c */ /* 0x000fe20003f05300 */
[----:B------:R1:W3:Y:S01]  /*0ea0*/  F2I.U32.TRUNC.NTZ R15, R8 ;  /* 0x00000008000f7305 */ /* 0x0002e2000020f000 */
[----:B------:R-:W1:Y:S01]  /*0eb0*/  LDC R19, c[0x0][0x148] ;  /* 0x00005200ff137b82 */ /* 0x000e620000000800 */
[----:B--2---:R-:W-:-:S07]  /*0ec0*/  IMAD R2, R7, R10, R6 ;  /* 0x0000000a07027224 */ /* 0x004fce00078e0206 */
[----:B------:R-:W2:Y:S01]  /*0ed0*/  LDC R25, c[0x0][0x600] ;  /* 0x00018000ff197b82 */ /* 0x000ea20000000800 */
[-CC-:B----4-:R-:W-:Y:S02]  /*0ee0*/  SHF.R.U64 R32, R20, R22.reuse, R9.reuse ;  /* 0x0000001614207219 */ /* 0x190fe40000001209 */
[----:B------:R-:W-:Y:S01]  /*0ef0*/  SHF.R.U32.HI R7, RZ, R22, R9 ;  /* 0x00000016ff077219 */ /* 0x000fe20000011609 */
[----:B------:R-:W-:-:S04]  /*0f00*/  IMAD.MOV.U32 R9, RZ, RZ, 0x1 ;  /* 0x00000001ff097424 */ /* 0x000fc800078e00ff */
[----:B------:R-:W4:Y:S01]  /*0f10*/  LDC R28, c[0x0][0x648] ;  /* 0x00019200ff1c7b82 */ /* 0x000f220000000800 */
[-C--:B0-----:R-:W-:Y:S02]  /*0f20*/  SHF.L.U32 R6, R11, R24.reuse, RZ ;  /* 0x000000180b067219 */ /* 0x081fe400000006ff */
[--C-:B------:R-:W-:Y:S02]  /*0f30*/  SHF.R.U64 R22, R32, R24, R7.reuse ;  /* 0x0000001820167219 */ /* 0x100fe40000001207 */
[----:B------:R-:W-:Y:S02]  /*0f40*/  LOP3.LUT R13, RZ, R6, RZ, 0x33, !PT ;  /* 0x00000006ff0d7212 */ /* 0x000fe400078e33ff */
[-C--:B------:R-:W-:Y:S01]  /*0f50*/  SHF.R.U32.HI R7, RZ, R24.reuse, R7 ;  /* 0x00000018ff077219 */ /* 0x080fe20000011607 */
[----:B------:R-:W0:Y:S01]  /*0f60*/  LDC R29, c[0x0][0x638] ;  /* 0x00018e00ff1d7b82 */ /* 0x000e220000000800 */
[----:B------:R-:W-:Y:S01]  /*0f70*/  SHF.L.U32 R12, R9, R24, RZ ;  /* 0x00000018090c7219 */ /* 0x000fe200000006ff */
[----:B------:R-:W-:-:S06]  /*0f80*/  IMAD.MOV.U32 R6, RZ, RZ, R22 ;  /* 0x000000ffff067224 */ /* 0x000fcc00078e0016 */
[----:B------:R-:W0:Y:S01]  /*0f90*/  LDC R30, c[0x0][0x610] ;  /* 0x00018400ff1e7b82 */ /* 0x000e220000000800 */
[----:B-1-3--:R-:W-:Y:S05]  /*0fa0*/  @!P0 BRA `(.L_x_12) ;  /* 0x0000000000288947 */ /* 0x00afea0003800000 */
[----:B------:R-:W1:Y:S02]  /*0fb0*/  LDC R11, c[0x0][0x64c] ;  /* 0x00019300ff0b7b82 */ /* 0x000e640000000800 */
[----:B-1----:R-:W-:-:S05]  /*0fc0*/  IADD3 R11, P0, R22, R11, RZ ;  /* 0x0000000b160b7210 */ /* 0x002fca0007f1e0ff */
        /* <DEDUP_REMOVED lines=8> */
.L_x_12:
[----:B----4-:R-:W-:Y:S01]  /*1050*/  SHF.R.U64 R6, R6, R28, R7 ;  /* 0x0000001c06067219 */ /* 0x010fe20000001207 */
[----:B--2---:R-:W-:Y:S01]  /*1060*/  VIADD R7, R25, 0xffffffff ;  /* 0xffffffff19077836 */ /* 0x004fe20000000000 */
[----:B------:R-:W-:Y:S01]  /*1070*/  LOP3.LUT R13, R32, R13, RZ, 0xc0, !PT ;  /* 0x0000000d200d7212 */ /* 0x000fe200078ec0ff */
[----:B------:R-:W-:Y:S02]  /*1080*/  IMAD.MOV R15, RZ, RZ, -R15 ;  /* 0x000000ffff0f7224 */ /* 0x000fe400078e0a0f */
[----:B------:R-:W-:Y:S01]  /*1090*/  IMAD.MOV R8, RZ, RZ, -R6 ;  /* 0x000000ffff087224 */ /* 0x000fe200078e0a06 */
[----:B------:R-:W-:Y:S01]  /*10a0*/  LOP3.LUT R7, R20, R7, RZ, 0xc0, !PT ;  /* 0x0000000714077212 */ /* 0x000fe200078ec0ff */
[----:B------:R-:W-:Y:S02]  /*10b0*/  IMAD R13, R12, R6, R13 ;  /* 0x000000060c0d7224 */ /* 0x000fe400078e020d */
[----:B------:R-:W-:Y:S02]  /*10c0*/  @P1 IMAD R2, R19, R15, R14 ;  /* 0x0000000f13021224 */ /* 0x000fe400078e020e */
[----:B0-----:R-:W-:-:S02]  /*10d0*/  IMAD R6, R8, R29, R22 ;  /* 0x0000001d08067224 */ /* 0x001fc400078e0216 */
[----:B------:R-:W-:Y:S02]  /*10e0*/  IMAD R2, R13, R30, R2 ;  /* 0x0000001e0d027224 */ /* 0x000fe400078e0202 */
[----:B------:R-:W-:Y:S02]  /*10f0*/  IMAD R19, R6, R25, R7 ;  /* 0x0000001906137224 */ /* 0x000fe400078e0207 */
[----:B------:R-:W-:-:S03]  /*1100*/  IMAD.MOV.U32 R8, RZ, RZ, 0x1 ;  /* 0x00000001ff087424 */ /* 0x000fc600078e00ff */
[----:B------:R-:W-:Y:S02]  /*1110*/  SEL R22, R19, R2, !P1 ;  /* 0x0000000213167207 */ /* 0x000fe40004800000 */
[----:B------:R-:W-:Y:S01]  /*1120*/  SEL R19, R2, R19, !P1 ;  /* 0x0000001302137207 */ /* 0x000fe20004800000 */
[----:B------:R-:W-:-:S07]  /*1130*/  IMAD.MOV.U32 R2, RZ, RZ, R31 ;  /* 0x000000ffff027224 */ /* 0x000fce00078e001f */
.L_x_10:
[----:B------:R-:W-:Y:S05]  /*1140*/  @!P2 BRA `(.L_x_13) ;  /* 0x0000008c00f4a947 */ /* 0x000fea0003800000 */
[----:B------:R-:W-:-:S13]  /*1150*/  ISETP.GT.U32.AND P0, PT, R33, 0x1, PT ;  /* 0x000000012100780c */ /* 0x000fda0003f04070 */
[----:B------:R-:W-:Y:S05]  /*1160*/  @P0 EXIT ;  /* 0x000000000000094d */ /* 0x000fea0003800000 */
.L_x_14:
[----:B------:R-:W-:-:S08]  /*1170*/  NOP ;  /* 0x0000000000007918 */ /* 0x000fd00000000000 */
[----:B------:R-:W1:Y:S02]  /*1180*/  USETMAXREG.TRY_ALLOC.CTAPOOL UP0, 0xe8 ;  /* 0x000000e8000079c8 */ /* 0x000e640008000600 */
[----:B-1----:R-:W-:-:S13]  /*1190*/  PLOP3.LUT P0, PT, PT, PT, UP0, 0x80, 0x0 ;  /* 0x000000000000781c */ /* 0x002fda0003f0f008 */
[----:B------:R-:W-:Y:S05]  /*11a0*/  @!P0 BRA `(.L_x_14) ;  /* 0xfffffffc00f08947 */ /* 0x000fea000383ffff */
[----:B------:R-:W-:-:S13]  /*11b0*/  LOP3.LUT P0, RZ, R8, 0xff, RZ, 0xc0, !PT ;  /* 0x000000ff08ff7812 */ /* 0x000fda000780c0ff */
[----:B------:R-:W-:Y:S05]  /*11c0*/  @!P0 EXIT ;  /* 0x000000000000894d */ /* 0x000fea0003800000 */
[----:B------:R-:W1:Y:S01]  /*11d0*/  S2UR UR4, SR_CgaCtaId ;  /* 0x00000000000479c3 */ /* 0x000e620000008800 */
[----:B------:R-:W-:Y:S01]  /*11e0*/  VIADD R6, R5, 0xffffffff ;  /* 0xffffffff05067836 */ /* 0x000fe20000000000 */
[----:B------:R-:W-:Y:S01]  /*11f0*/  SHF.R.S32.HI R0, RZ, 0x1f, R3 ;  /* 0x0000001fff007819 */ /* 0x000fe20000011403 */
[----:B------:R-:W-:Y:S01]  /*1200*/  UMOV UR41, 0x400 ;  /* 0x0000040000297882 */ /* 0x000fe20000000000 */
[----:B------:R-:W-:Y:S01]  /*1210*/  UISETP.LT.AND UP0, UPT, UR40, 0x1, UPT ;  /* 0x000000012800788c */ /* 0x000fe2000bf01270 */
[----:B------:R-:W-:Y:S01]  /*1220*/  LOP3.LUT R172, R16, 0x1, RZ, 0xfc, !PT ;  /* 0x0000000110ac7812 */ /* 0x000fe200078efcff */
[----:B------:R-:W-:Y:S01]  /*1230*/  USHF.L.U32 UR44, UR40, 0x1, URZ ;  /* 0x00000001282c7899 */ /* 0x000fe2000800063f */
[----:B------:R-:W-:Y:S01]  /*1240*/  R2UR UR42, R6 ;  /* 0x00000000062a72ca */ /* 0x000fe200000e0000 */
[----:B------:R-:W-:Y:S01]  /*1250*/  USEL UR43, UR40, 0x1, UP0 ;  /* 0x00000001282b7887 */ /* 0x000fe20008000000 */
[CC--:B------:R-:W-:Y:S02]  /*1260*/  LEA.HI R4, R0.reuse, R3.reuse, RZ, 0x2 ;  /* 0x0000000300047211 */ /* 0x0c0fe400078f10ff */
[----:B------:R-:W-:Y:S01]  /*1270*/  LEA.HI R0, R0, R3, RZ, 0x5 ;  /* 0x0000000300007211 */ /* 0x000fe200078f28ff */
[----:B------:R-:W-:Y:S01]  /*1280*/  UIADD3 UR43, -UR43, UR40, URZ ;  /* 0x000000282b2b7290 */ /* 0x000fe2000fffe13f */
[----:B------:R-:W-:-:S02]  /*1290*/  SHF.R.S32.HI R154, RZ, 0x2, R4 ;  /* 0x00000002ff9a7819 */ /* 0x000fc40000011404 */
[----:B------:R-:W-:Y:S02]  /*12a0*/  SHF.R.S32.HI R5, RZ, 0x1f, R4 ;  /* 0x0000001fff057819 */ /* 0x000fe40000011404 */
[----:B------:R-:W-:Y:S02]  /*12b0*/  LOP3.LUT R156, R4, 0xfffffffc, RZ, 0xc0, !PT ;  /* 0xfffffffc049c7812 */ /* 0x000fe400078ec0ff */
[----:B------:R-:W-:Y:S01]  /*12c0*/  LEA.HI R5, R5, R154, RZ, 0x3 ;  /* 0x0000009a05057211 */ /* 0x000fe200078f18ff */
[----:B------:R-:W-:Y:S01]  /*12d0*/  USHF.L.U32 UR42, UR42, 0x3, URZ ;  /* 0x000000032a2a7899 */ /* 0x000fe2000800063f */
[----:B------:R-:W-:Y:S01]  /*12e0*/  ISETP.NE.AND P0, PT, R6, RZ, PT ;  /* 0x000000ff0600720c */ /* 0x000fe20003f05270 */
[----:B------:R-:W-:Y:S01]  /*12f0*/  IMAD.IADD R156, R3, 0x1, -R156 ;  /* 0x00000001039c7824 */ /* 0x000fe200078e0a9c */
[----:B------:R-:W-:Y:S01]  /*1300*/  LOP3.LUT R5, R5, 0xfffffff8, RZ, 0xc0, !PT ;  /* 0xfffffff805057812 */ /* 0x000fe200078ec0ff */
[----:B-1----:R-:W-:Y:S01]  /*1310*/  ULEA UR41, UR4, UR41, 0x18 ;  /* 0x0000002904297291 */ /* 0x002fe2000f8ec03f */
[----:B------:R-:W-:Y:S01]  /*1320*/  SEL R173, RZ, 0x1, P0 ;  /* 0x00000001ffad7807 */ /* 0x000fe20000000000 */
[----:B------:R-:W-:Y:S01]  /*1330*/  IMAD.U32 R158, RZ, RZ, UR42 ;  /* 0x0000002aff9e7e24 */ /* 0x000fe2000f8e00ff */
[----:B------:R-:W-:Y:S01]  /*1340*/  ULDC UR4, c[0x0][0x284] ;  /* 0x0000a10000047ab9 */ /* 0x000fe20000000800 */
[----:B------:R-:W-:Y:S01]  /*1350*/  IMAD.IADD R154, R154, 0x1, -R5 ;  /* 0x000000019a9a7824 */ /* 0x000fe200078e0a05 */
[----:B------:R-:W-:Y:S01]  /*1360*/  UIADD3 UR45, UR41, 0x40, URZ ;  /* 0x00000040292d7890 */ /* 0x000fe2000fffe03f */
[----:B------:R-:W-:-:S02]  /*1370*/  SHF.R.S32.HI R5, RZ, 0x5, R0 ;  /* 0x00000005ff057819 */ /* 0x000fc40000011400 */
[C---:B------:R-:W-:Y:S02]  /*1380*/  LOP3.LUT R160, R158.reuse, 0x8, RZ, 0xc0, !PT ;  /* 0x000000089ea07812 */ /* 0x040fe400078ec0ff */
[--C-:B------:R-:W-:Y:S01]  /*1390*/  SHF.R.S32.HI R155, RZ, 0x1f, R154.reuse ;  /* 0x0000001fff9b7819 */ /* 0x100fe2000001149a */
[C-C-:B------:R-:W-:Y:S01]  /*13a0*/  IMAD R161, R5.reuse, -0x10, -R154.reuse ;  /* 0xfffffff005a17824 */ /* 0x140fe200078e0a9a */
[----:B------:R-:W-:Y:S01]  /*13b0*/  LOP3.LUT R158, R158, 0x8, RZ, 0xc, !PT ;  /* 0x000000089e9e7812 */ /* 0x000fe200078e0cff */
[----:B------:R-:W-:Y:S01]  /*13c0*/  IMAD.U32 R157, RZ, RZ, UR45 ;  /* 0x0000002dff9d7e24 */ /* 0x000fe2000f8e00ff */
[----:B------:R-:W-:Y:S01]  /*13d0*/  LOP3.LUT R160, R160, 0x18, RZ, 0x3c, !PT ;  /* 0x00000018a0a07812 */ /* 0x000fe200078e3cff */
[----:B------:R-:W-:-:S04]  /*13e0*/  IMAD.WIDE R154, R5, 0x10, R154 ;  /* 0x00000010059a7825 */ /* 0x000fc800078e029a */
[----:B------:R-:W-:Y:S02]  /*13f0*/  VIADD R159, R157, UR42 ;  /* 0x0000002a9d9f7c36 */ /* 0x000fe40008000000 */
[----:B------:R-:W-:-:S07]  /*1400*/  VIADD R161, R161, UR4 ;  /* 0x00000004a1a17c36 */ /* 0x000fce0008000000 */
.L_x_290:
[----:B------:R-:W-:Y:S01]  /*1410*/  SHF.L.U32 R0, R173, 0x1f, RZ ;  /* 0x0000001fad007819 */ /* 0x000fe200000006ff */
[----:B------:R-:W-:Y:S02]  /*1420*/  ULDC UR4, c[0x0][0x28c] ;  /* 0x0000a30000047ab9 */ /* 0x000fe40000000800 */
[----:B------:R-:W-:Y:S01]  /*1430*/  ISETP.LT.AND P1, PT, RZ, UR4, PT ;  /* 0x00000004ff007c0c */ /* 0x000fe2000bf21270 */
[----:B------:R-:W1:Y:S02]  /*1440*/  SYNCS.PHASECHK.TRANS64.TRYWAIT P0, [R157+UR42], R0 ;  /* 0x000000009d0075a7 */ /* 0x000e64000800016a */
[----:B-1-34-:R-:W-:Y:S10]  /*1450*/  @!P0 BRA `(.L_x_15) ;  /* 0x0000009c00048947 */ /* 0x01aff40003800000 */
.L_x_311:
[----:B------:R-:W-:Y:S05]  /*1460*/  @P1 BRA `(.L_x_16) ;  /* 0x0000000000401947 */ /* 0x000fea0003800000 */
[----:B-1----:R-:W-:Y:S01]  /*1470*/  MOV R0, 0x0 ;  /* 0x0000000000007802 */ /* 0x002fe20000000f00 */
[----:B------:R-:W-:Y:S01]  /*1480*/  ULDC.64 UR4, c[0x4][0x68] ;  /* 0x01001a0000047ab9 */ /* 0x000fe20000000a00 */
[----:B------:R-:W-:Y:S01]  /*1490*/  ULDC.64 UR6, c[0x4][0x8] ;  /* 0x0100020000067ab9 */ /* 0x000fe20000000a00 */
[----:B------:R-:W-:Y:S01]  /*14a0*/  IMAD.U32 R4, RZ, RZ, UR4 ;  /* 0x00000004ff047e24 */ /* 0x000fe2000f8e00ff */
[----:B------:R1:W2:Y:S01]  /*14b0*/  LDC.64 R14, c[0x4][R0] ;  /* 0x01000000000e7b82 */ /* 0x0002a20000000a00 */
[----:B------:R-:W-:Y:S01]  /*14c0*/  IMAD.U32 R5, RZ, RZ, UR5 ;  /* 0x00000005ff057e24 */ /* 0x000fe2000f8e00ff */
[----:B------:R-:W-:Y:S01]  /*14d0*/  ULDC.64 UR4, c[0x4][0x70] ;  /* 0x01001c0000047ab9 */ /* 0x000fe20000000a00 */
[----:B------:R-:W-:Y:S02]  /*14e0*/  IMAD.U32 R10, RZ, RZ, UR6 ;  /* 0x00000006ff0a7e24 */ /* 0x000fe4000f8e00ff */
[----:B------:R-:W-:Y:S02]  /*14f0*/  IMAD.U32 R6, RZ, RZ, UR4 ;  /* 0x00000004ff067e24 */ /* 0x000fe4000f8e00ff */
[----:B------:R-:W-:-:S02]  /*1500*/  IMAD.U32 R7, RZ, RZ, UR5 ;  /* 0x00000005ff077e24 */ /* 0x000fc4000f8e00ff */
[----:B------:R-:W-:Y:S02]  /*1510*/  IMAD.U32 R11, RZ, RZ, UR7 ;  /* 0x00000007ff0b7e24 */ /* 0x000fe4000f8e00ff */
[----:B------:R-:W-:Y:S02]  /*1520*/  IMAD.MOV.U32 R8, RZ, RZ, 0x1e1 ;  /* 0x000001e1ff087424 */ /* 0x000fe400078e00ff */
[----:B0-----:R-:W-:Y:S02]  /*1530*/  IMAD.MOV.U32 R12, RZ, RZ, 0x1 ;  /* 0x00000001ff0c7424 */ /* 0x001fe400078e00ff */
[----:B-1----:R-:W-:-:S07]  /*1540*/  IMAD.MOV.U32 R13, RZ, RZ, RZ ;  /* 0x000000ffff0d7224 */ /* 0x002fce00078e00ff */
[----:B------:R-:W-:-:S07]  /*1550*/  LEPC R20, `(.L_x_16) ;  /* 0x000000001014794e */ /* 0x000fce0000000000 */
[----:B--2--5:R-:W-:Y:S05]  /*1560*/  CALL.ABS.NOINC R14 ;  /* 0x000000000e007343 */ /* 0x024fea0003c00000 */
.L_x_16:
[----:B------:R-:W-:-:S13]  /*1570*/  ISETP.NE.AND P0, PT, R172, 0x3, PT ;  /* 0x00000003ac00780c */ /* 0x000fda0003f05270 */
[----:B------:R-:W-:Y:S05]  /*1580*/  @!P0 BRA `(.L_x_17) ;  /* 0x0000000000048947 */ /* 0x000fea0003800000 */
[----:B------:R-:W-:Y:S01]  /*1590*/  BPT.TRAP 0x1 ;  /* 0x000000040000795c */ /* 0x000fe20000300000 */
.L_x_17:
[----:B------:R-:W-:Y:S02]  /*15a0*/  IMAD.U32 R3, RZ, RZ, UR39 ;  /* 0x00000027ff037e24 */ /* 0x000fe4000f8e00ff */
[----:B-1----:R-:W-:-:S03]  /*15b0*/  IMAD.U32 R0, RZ, RZ, UR38 ;  /* 0x00000026ff007e24 */ /* 0x002fc6000f8e00ff */
[----:B------:R-:W-:Y:S02]  /*15c0*/  LEA R3, R3, UR41, 0x3 ;  /* 0x0000002903037c11 */ /* 0x000fe4000f8e18ff */
[----:B------:R-:W-:-:S04]  /*15d0*/  SHF.L.U32 R0, R0, 0x1f, RZ ;  /* 0x0000001f00007819 */ /* 0x000fc800000006ff */
[----:B------:R1:W2:Y:S01]  /*15e0*/  SYNCS.PHASECHK.TRANS64.TRYWAIT P1, [R3+URZ], R0 ;  /* 0x00000000030075a7 */ /* 0x0002a2000802017f */
[----:B------:R-:W-:Y:S05]  /*15f0*/  @!P0 BRA `(.L_x_18) ;  /* 0x0000000000048947 */ /* 0x000fea0003800000 */
[----:B------:R-:W-:Y:S01]  /*1600*/  BPT.TRAP 0x1 ;  /* 0x000000040000795c */ /* 0x000fe20000300000 */
.L_x_18:
[----:B------:R-:W-:-:S05]  /*1610*/  IMAD.U32 R4, RZ, RZ, UR43 ;  /* 0x0000002bff047e24 */ /* 0x000fca000f8e00ff */
[----:B------:R-:W-:Y:S01]  /*1620*/  ISETP.GE.AND P2, PT, R4, 0x1, PT ;  /* 0x000000010400780c */ /* 0x000fe20003f46270 */
[----:B--2---:R-:W-:-:S12]  /*1630*/  @P1 BRA `(.L_x_19) ;  /* 0x0000000000081947 */ /* 0x004fd80003800000 */
[----:B------:R-:W2:Y:S02]  /*1640*/  SYNCS.PHASECHK.TRANS64.TRYWAIT P1, [R3+URZ], R0 ;  /* 0x00000000030075a7 */ /* 0x000ea4000802017f */
[----:B--2---:R-:W-:Y:S05]  /*1650*/  @!P1 BRA `(.L_x_20) ;  /* 0x0000009800989947 */ /* 0x004fea0003800000 */
.L_x_19:
[----:B------:R-:W-:Y:S05]  /*1660*/  WARPSYNC.ALL ;  /* 0x0000000000007948 */ /* 0x000fea0003800000 */
[----:B------:R-:W-:Y:S01]  /*1670*/  UIADD3 UR4, UR41, 0x100, URZ ;  /* 0x0000010029047890 */ /* 0x000fe2000fffe03f */
[----:B------:R-:W-:Y:S01]  /*1680*/  WARPGROUP.ARRIVE ;  /* 0x00000000000079c5 */ /* 0x000fe20000000000 */
[----:B------:R-:W-:Y:S02]  /*1690*/  UIADD3 UR5, UR41, 0x3100, URZ ;  /* 0x0000310029057890 */ /* 0x000fe4000fffe03f */
[----:B------:R-:W-:Y:S02]  /*16a0*/  USHF.R.U32.HI UR4, URZ, 0x4, UR4 ;  /* 0x000000043f047899 */ /* 0x000fe40008011604 */
[----:B------:R-:W-:-:S02]  /*16b0*/  USHF.R.U32.HI UR5, URZ, 0x4, UR5 ;  /* 0x000000043f057899 */ /* 0x000fc40008011605 */
[----:B------:R-:W-:Y:S02]  /*16c0*/  ULOP3.LUT UR4, UR4, 0x3fff, URZ, 0xc0, !UPT ;  /* 0x00003fff04047892 */ /* 0x000fe4000f8ec03f */
[----:B------:R-:W-:Y:S02]  /*16d0*/  ULOP3.LUT UR5, UR5, 0x3fff, URZ, 0xc0, !UPT ;  /* 0x00003fff05057892 */ /* 0x000fe4000f8ec03f */
[----:B------:R-:W-:Y:S02]  /*16e0*/  ULOP3.LUT UR11, UR4, 0x10000, URZ, 0xfc, !UPT ;  /* 0x00010000040b7892 */ /* 0x000fe4000f8efc3f */
[----:B------:R-:W-:Y:S02]  /*16f0*/  ULOP3.LUT UR10, UR5, 0x10000, URZ, 0xfc, !UPT ;  /* 0x00010000050a7892 */ /* 0x000fe4000f8efc3f */
[----:B------:R-:W-:Y:S02]  /*1700*/  ULEA UR4, UR39, UR11, 0x8 ;  /* 0x0000000b27047291 */ /* 0x000fe4000f8e403f */
[----:B------:R-:W-:Y:S01]  /*1710*/  ULEA UR6, UR39, UR10, 0xa ;  /* 0x0000000a27067291 */ /* 0x000fe2000f8e503f */
[----:B------:R-:W-:Y:S01]  /*1720*/  UMOV UR5, 0x80000020 ;  /* 0x8000002000057882 */ /* 0x000fe20000000000 */
[----:B------:R-:W-:-:S07]  /*1730*/  UMOV UR7, 0x80000020 ;  /* 0x8000002000077882 */ /* 0x000fce0000000000 */
[----:B------:R-:W-:Y:S01]  /*1740*/  HGMMA.64x256x16.F32.BF16 R24, gdesc[UR4], RZ, !UPT, gsb0 ;  /* 0x03e00000041879f0 */ /* 0x000fe2000c0018ff */
[----:B------:R-:W-:Y:S02]  /*1750*/  UIADD3 UR4, UR4, 0x2, URZ ;  /* 0x0000000204047890 */ /* 0x000fe4000fffe03f */
[----:B------:R-:W-:Y:S01]  /*1760*/  UIADD3 UR6, UR6, 0x2, URZ ;  /* 0x0000000206067890 */ /* 0x000fe2000fffe03f */
[----:B------:R-:W-:Y:S01]  /*1770*/  UMOV UR5, 0x80000020 ;  /* 0x8000002000057882 */ /* 0x000fe20000000000 */
[----:B------:R-:W-:Y:S01]  /*1780*/  UMOV UR7, 0x80000020 ;  /* 0x8000002000077882 */ /* 0x000fe20000000000 */
[----:B------:R-:W-:Y:S02]  /*1790*/  WARPGROUP.DEPBAR.LE gsb0, 0x0 ;  /* 0x00008000000079c5 */ /* 0x000fe40000010000 */
[----:B------:R-:W-:-:S15]  /*17a0*/  WARPGROUP.ARRIVE ;  /* 0x00000000000079c5 */ /* 0x000fde0000000000 */
[----:B------:R-:W-:-:S05]  /*17b0*/  NOP ;  /* 0x0000000000007918 */ /* 0x000fca0000000000 */
[----:B------:R-:W-:Y:S03]  /*17c0*/  HGMMA.64x256x16.F32.BF16 R24, gdesc[UR4], R24, gsb0 ;  /* 0x03e00000041879f0 */ /* 0x000fe60008001818 */
[----:B------:R-:W-:Y:S02]  /*17d0*/  WARPGROUP.DEPBAR.LE gsb0, 0x0 ;  /* 0x00008000000079c5 */ /* 0x000fe40000010000 */
[----:B------:R-:W-:Y:S05]  /*17e0*/  @!P2 BRA `(.L_x_21) ;  /* 0x0000000000d4a947 */ /* 0x000fea0003800000 */
[----:B------:R-:W-:Y:S01]  /*17f0*/  UIADD3 UR4, UR39, 0x1, URZ ;  /* 0x0000000127047890 */ /* 0x000fe2000fffe03f */
[----:B-12---:R-:W-:Y:S01]  /*1800*/  IMAD.U32 R0, RZ, RZ, UR43 ;  /* 0x0000002bff007e24 */ /* 0x006fe2000f8e00ff */
[----:B------:R-:W-:Y:S02]  /*1810*/  UMOV UR9, UR39 ;  /* 0x0000002700097c82 */ /* 0x000fe40008000000 */
[----:B------:R-:W-:-:S04]  /*1820*/  UISETP.NE.AND UP0, UPT, UR4, 0x3, UPT ;  /* 0x000000030400788c */ /* 0x000fc8000bf05270 */
[----:B------:R-:W-:Y:S02]  /*1830*/  USEL UR5, URZ, 0x1, UP0 ;  /* 0x000000013f057887 */ /* 0x000fe40008000000 */
[----:B------:R-:W-:Y:S02]  /*1840*/  USEL UR8, UR4, URZ, UP0 ;  /* 0x0000003f04087287 */ /* 0x000fe40008000000 */
[----:B------:R-:W-:-:S06]  /*1850*/  ULOP3.LUT UR5, UR38, UR5, URZ, 0x3c, !UPT ;  /* 0x0000000526057292 */ /* 0x000fcc000f8e3c3f */
[----:B------:R-:W-:-:S07]  /*1860*/  IMAD.U32 R5, RZ, RZ, UR5 ;  /* 0x00000005ff057e24 */ /* 0x000fce000f8e00ff */
.L_x_28:
[----:B-12---:R-:W-:Y:S05]  /*1870*/  @!P0 BRA `(.L_x_22) ;  /* 0x0000000000048947 */ /* 0x006fea0003800000 */
[----:B------:R-:W-:Y:S01]  /*1880*/  BPT.TRAP 0x1 ;  /* 0x000000040000795c */ /* 0x000fe20000300000 */
.L_x_22:
[----:B------:R-:W-:Y:S01]  /*1890*/  ULEA UR4, UR8, UR41, 0x3 ;  /* 0x0000002908047291 */ /* 0x000fe2000f8e183f */
[----:B------:R-:W-:-:S08]  /*18a0*/  SHF.L.U32 R3, R5, 0x1f, RZ ;  /* 0x0000001f05037819 */ /* 0x000fd000000006ff */
[----:B------:R1:W2:Y:S01]  /*18b0*/  SYNCS.PHASECHK.TRANS64.TRYWAIT P1, [UR4], R3 ;  /* 0x00000003ff0075a7 */ /* 0x0002a20008020144 */
[----:B------:R-:W-:Y:S05]  /*18c0*/  @!P0 BRA `(.L_x_23) ;  /* 0x0000000000048947 */ /* 0x000fea0003800000 */
[----:B------:R-:W-:Y:S01]  /*18d0*/  BPT.TRAP 0x1 ;  /* 0x000000040000795c */ /* 0x000fe20000300000 */
.L_x_23:
[----:B--2---:R-:W-:Y:S05]  /*18e0*/  @P1 BRA `(.L_x_24) ;  /* 0x0000000000081947 */ /* 0x004fea0003800000 */
[----:B------:R-:W2:Y:S02]  /*18f0*/  SYNCS.PHASECHK.TRANS64.TRYWAIT P1, [UR4], R3 ;  /* 0x00000003ff0075a7 */ /* 0x000ea40008020144 */
[----:B--2---:R-:W-:Y:S05]  /*1900*/  @!P1 BRA `(.L_x_25) ;  /* 0x0000009800009947 */ /* 0x004fea0003800000 */
.L_x_24:
[----:B------:R-:W-:Y:S01]  /*1910*/  ULEA UR4, UR8, UR11, 0x8 ;  /* 0x0000000b08047291 */ /* 0x000fe2000f8e403f */
[----:B------:R-:W-:Y:S01]  /*1920*/  WARPGROUP.ARRIVE ;  /* 0x00000000000079c5 */ /* 0x000fe20000000000 */
[----:B------:R-:W-:Y:S01]  /*1930*/  ULEA UR6, UR8, UR10, 0xa ;  /* 0x0000000a08067291 */ /* 0x000fe2000f8e503f */
[----:B------:R-:W-:Y:S01]  /*1940*/  UMOV UR5, 0x80000020 ;  /* 0x8000002000057882 */ /* 0x000fe20000000000 */
[----:B------:R-:W-:-:S07]  /*1950*/  UMOV UR7, 0x80000020 ;  /* 0x8000002000077882 */ /* 0x000fce0000000000 */
[----:B------:R-:W-:Y:S01]  /*1960*/  HGMMA.64x256x16.F32.BF16 R24, gdesc[UR4], R24, gsb0 ;  /* 0x03e00000041879f0 */ /* 0x000fe20008001818 */
        /* <DEDUP_REMOVED lines=10> */
[----:B------:R-:W-:Y:S01]  /*1a10*/  BPT.TRAP 0x1 ;  /* 0x000000040000795c */ /* 0x000fe20000300000 */
.L_x_26:
[----:B------:R-:W-:Y:S01]  /*1a20*/  ULEA UR4, UR9, UR41, 0x3 ;  /* 0x0000002909047291 */ /* 0x000fe2000f8e183f */
[----:B------:R-:W-:-:S03]  /*1a30*/  ISETP.GT.U32.AND P1, PT, R16, 0x1, PT ;  /* 0x000000011000780c */ /* 0x000fc60003f24070 */
[----:B------:R-:W-:-:S04]  /*1a40*/  UIADD3 UR4, UR4, 0x18, URZ ;  /* 0x0000001804047890 */ /* 0x000fc8000fffe03f */
[----:B------:R-:W-:-:S09]  /*1a50*/  UPRMT UR4, URZ, 0x654, UR4 ;  /* 0x000006543f047896 */ /* 0x000fd20008000004 */
[----:B------:R-:W-:Y:S01]  /*1a60*/  SYNCS.ARRIVE.TRANS64.RED.A1T0 RZ, [UR4], RZ ;  /* 0x000000ffffff79a7 */ /* 0x000fe20008100404 */
[----:B------:R-:W-:Y:S05]  /*1a70*/  @P1 BRA `(.L_x_27) ;  /* 0x0000000000041947 */ /* 0x000fea0003800000 */
[----:B------:R-:W-:Y:S01]  /*1a80*/  BPT.TRAP 0x1 ;  /* 0x000000040000795c */ /* 0x000fe20000300000 */
.L_x_27:
[----:B------:R-:W-:Y:S01]  /*1a90*/  UIADD3 UR8, UR8, 0x1, URZ ;  /* 0x0000000108087890 */ /* 0x000fe2000fffe03f */
[C---:B------:R-:W-:Y:S01]  /*1aa0*/  ISETP.GT.AND P1, PT, R0.reuse, 0x1, PT ;  /* 0x000000010000780c */ /* 0x040fe20003f24270 */
[----:B------:R-:W-:Y:S01]  /*1ab0*/  UIADD3 UR9, UR9, 0x1, URZ ;  /* 0x0000000109097890 */ /* 0x000fe2000fffe03f */
[----:B------:R-:W-:Y:S01]  /*1ac0*/  VIADD R0, R0, 0xffffffff ;  /* 0xffffffff00007836 */ /* 0x000fe20000000000 */
[----:B------:R-:W-:Y:S02]  /*1ad0*/  UISETP.NE.AND UP0, UPT, UR8, 0x3, UPT ;  /* 0x000000030800788c */ /* 0x000fe4000bf05270 */
[----:B------:R-:W-:Y:S02]  /*1ae0*/  UISETP.NE.AND UP1, UPT, UR9, 0x3, UPT ;  /* 0x000000030900788c */ /* 0x000fe4000bf25270 */
[----:B------:R-:W-:Y:S02]  /*1af0*/  USEL UR4, URZ, 0x1, UP0 ;  /* 0x000000013f047887 */ /* 0x000fe40008000000 */
[----:B------:R-:W-:-:S02]  /*1b00*/  USEL UR8, UR8, URZ, UP0 ;  /* 0x0000003f08087287 */ /* 0x000fc40008000000 */
[----:B------:R-:W-:Y:S02]  /*1b10*/  USEL UR9, UR9, URZ, UP1 ;  /* 0x0000003f09097287 */ /* 0x000fe40008800000 */
[----:B------:R-:W-:Y:S01]  /*1b20*/  LOP3.LUT R5, R5, UR4, RZ, 0x3c, !PT ;  /* 0x0000000405057c12 */ /* 0x000fe2000f8e3cff */
[----:B------:R-:W-:Y:S09]  /*1b30*/  @P1 BRA `(.L_x_28) ;  /* 0xfffffffc004c1947 */ /* 0x000ff2000383ffff */
.L_x_21:
[----:B-12---:R-:W1:Y:S01]  /*1b40*/  LDC R0, c[0x0][0x28c] ;  /* 0x0000a300ff007b82 */ /* 0x006e620000000800 */
[----:B------:R2:W-:Y:S01]  /*1b50*/  SYNCS.ARRIVE.TRANS64.A1T0 RZ, [R158+UR45], RZ ;  /* 0x000000ff9eff79a7 */ /* 0x0005e2000810002d */
[----:B-1----:R-:W-:-:S13]  /*1b60*/  ISETP.GE.AND P1, PT, R0, 0x1, PT ;  /* 0x000000010000780c */ /* 0x002fda0003f26270 */
[----:B--2---:R-:W-:Y:S05]  /*1b70*/  @!P1 BRA `(.L_x_29) ;  /* 0x0000000000349947 */ /* 0x004fea0003800000 */
[----:B------:R-:W-:Y:S05]  /*1b80*/  @!P0 BRA `(.L_x_30) ;  /* 0x0000000000048947 */ /* 0x000fea0003800000 */
[----:B------:R-:W-:Y:S01]  /*1b90*/  BPT.TRAP 0x1 ;  /* 0x000000040000795c */ /* 0x000fe20000300000 */
.L_x_30:
[----:B------:R-:W-:Y:S01]  /*1ba0*/  UIADD3 UR6, UR43, UR39, URZ ;  /* 0x000000272b067290 */ /* 0x000fe2000fffe03f */
[----:B------:R-:W-:-:S03]  /*1bb0*/  ISETP.GT.U32.AND P0, PT, R16, 0x1, PT ;  /* 0x000000011000780c */ /* 0x000fc60003f04070 */
[----:B------:R-:W-:-:S04]  /*1bc0*/  UIMAD.WIDE.U32 UR4, UR6, -0x55555555, URZ ;  /* 0xaaaaaaab060478a5 */ /* 0x000fc8000f8e003f */
[----:B------:R-:W-:-:S04]  /*1bd0*/  USHF.R.U32.HI UR4, URZ, 0x1, UR5 ;  /* 0x000000013f047899 */ /* 0x000fc80008011605 */
[----:B------:R-:W-:-:S04]  /*1be0*/  UIMAD UR6, UR4, -0x3, UR6 ;  /* 0xfffffffd040678a4 */ /* 0x000fc8000f8e0206 */
[----:B------:R-:W-:-:S04]  /*1bf0*/  ULEA UR6, UR6, UR41, 0x3 ;  /* 0x0000002906067291 */ /* 0x000fc8000f8e183f */
[----:B------:R-:W-:-:S04]  /*1c00*/  UIADD3 UR6, UR6, 0x18, URZ ;  /* 0x0000001806067890 */ /* 0x000fc8000fffe03f */
[----:B------:R-:W-:-:S09]  /*1c10*/  UPRMT UR6, URZ, 0x654, UR6 ;  /* 0x000006543f067896 */ /* 0x000fd20008000006 */
[----:B------:R-:W-:Y:S01]  /*1c20*/  SYNCS.ARRIVE.TRANS64.RED.A1T0 RZ, [UR6], RZ ;  /* 0x000000ffffff79a7 */ /* 0x000fe20008100406 */
[----:B------:R-:W-:Y:S05]  /*1c30*/  @P0 BRA `(.L_x_29) ;  /* 0x0000000000040947 */ /* 0x000fea0003800000 */
[----:B------:R-:W-:Y:S01]  /*1c40*/  BPT.TRAP 0x1 ;  /* 0x000000040000795c */ /* 0x000fe20000300000 */
.L_x_29:
[----:B------:R-:W-:Y:S01]  /*1c50*/  SHF.L.U32 R0, R173, 0x1f, RZ ;  /* 0x0000001fad007819 */ /* 0x000fe200000006ff */
[----:B------:R-:W-:Y:S01]  /*1c60*/  UIADD3 UR39, UR44, UR39, URZ ;  /* 0x000000272c277290 */ /* 0x000fe2000fffe03f */
[----:B------:R-:W1:Y:S01]  /*1c70*/  LDC R15, c[0x0][0x288] ;  /* 0x0000a200ff0f7b82 */ /* 0x000e620000000800 */
[----:B------:R-:W-:Y:S01]  /*1c80*/  UISETP.GE.U32.AND UP1, UPT, UR44, 0x3, UPT ;  /* 0x000000032c00788c */ /* 0x000fe2000bf26070 */
[----:B------:R-:W-:Y:S01]  /*1c90*/  IMAD.SHL.U32 R8, R156, 0x2, RZ ;  /* 0x000000029c087824 */ /* 0x000fe200078e00ff */
[----:B------:R-:W-:Y:S02]  /*1ca0*/  UISETP.GT.U32.AND UP0, UPT, UR39, 0x2, UPT ;  /* 0x000000022700788c */ /* 0x000fe4000bf04070 */
[----:B------:R-:W-:Y:S02]  /*1cb0*/  UIMAD.WIDE.U32 UR4, UR39, -0x55555555, URZ ;  /* 0xaaaaaaab270478a5 */ /* 0x000fe4000f8e003f */
[----:B------:R-:W-:Y:S01]  /*1cc0*/  UISETP.LT.U32.AND UP0, UPT, UR44, 0x3, UP0 ;  /* 0x000000032c00788c */ /* 0x000fe20008701070 */
[----:B------:R-:W2:Y:S01]  /*1cd0*/  SYNCS.PHASECHK.TRANS64.TRYWAIT P0, [R157+UR42+0x10], R0 ;  /* 0x000010009d0075a7 */ /* 0x000ea2000800016a */
[----:B------:R-:W-:Y:S01]  /*1ce0*/  USHF.R.U32.HI UR4, URZ, 0x1, UR5 ;  /* 0x000000013f047899 */ /* 0x000fe20008011605 */
[----:B------:R-:W-:Y:S01]  /*1cf0*/  SHF.R.S32.HI R9, RZ, 0x1f, R8 ;  /* 0x0000001fff097819 */ /* 0x000fe20000011408 */
[----:B------:R-:W-:-:S02]  /*1d00*/  USEL UR6, URZ, 0x1, !UP0 ;  /* 0x000000013f067887 */ /* 0x000fc4000c000000 */
[----:B------:R-:W-:Y:S02]  /*1d10*/  UIMAD UR39, UR4, -0x3, UR39 ;  /* 0xfffffffd042778a4 */ /* 0x000fe4000f8e0227 */
[----:B------:R-:W-:-:S04]  /*1d20*/  ULOP3.LUT UR38, UR38, UR6, URZ, 0x3c, !UPT ;  /* 0x0000000626267292 */ /* 0x000fc8000f8e3c3f */
[----:B------:R-:W-:Y:S01]  /*1d30*/  @UP1 ULOP3.LUT UR38, UR38, 0x1, UR4, 0x78, !UPT ;  /* 0x0000000126261892 */ /* 0x000fe2000f8e7804 */
[----:B-12---:R-:W-:Y:S11]  /*1d40*/  @!P0 BRA `(.L_x_31) ;  /* 0x0000009400088947 */ /* 0x006ff60003800000 */
.L_x_312:
[----:B------:R-:W-:Y:S01]  /*1d50*/  IMAD.SHL.U32 R14, R19, 0x40, RZ ;  /* 0x00000040130e7824 */ /* 0x000fe200078e00ff */
[----:B------:R-:W-:Y:S01]  /*1d60*/  ULDC UR6, c[0x0][0x284] ;  /* 0x0000a10000067ab9 */ /* 0x000fe20000000800 */
[----:B0-----:R-:W-:Y:S01]  /*1d70*/  IMAD.SHL.U32 R12, R22, 0x100, RZ ;  /* 0x00000100160c7824 */ /* 0x001fe200078e00ff */
[----:B------:R-:W-:Y:S01]  /*1d80*/  SHF.R.S32.HI R165, RZ, 0x1f, R2 ;  /* 0x0000001fffa57819 */ /* 0x000fe20000011402 */
[----:B------:R-:W-:Y:S01]  /*1d90*/  ULDC.64 UR4, c[0x0][0x5d0] ;  /* 0x0001740000047ab9 */ /* 0x000fe20000000a00 */
[----:B------:R-:W-:Y:S01]  /*1da0*/  ISETP.GE.AND P0, PT, R14, UR6, PT ;  /* 0x000000060e007c0c */ /* 0x000fe2000bf06270 */
[----:B------:R-:W-:Y:S01]  /*1db0*/  IMAD.WIDE.U32 R4, R2, UR4, R8 ;  /* 0x0000000402047c25 */ /* 0x000fe2000f8e0008 */
[----:B------:R-:W-:Y:S02]  /*1dc0*/  SHF.R.S32.HI R13, RZ, 0x1f, R12 ;  /* 0x0000001fff0d7819 */ /* 0x000fe4000001140c */
[C---:B------:R-:W-:Y:S01]  /*1dd0*/  ISETP.GE.OR P0, PT, R12.reuse, R15, P0 ;  /* 0x0000000f0c00720c */ /* 0x040fe20000706670 */
[----:B------:R-:W-:Y:S01]  /*1de0*/  IMAD R3, R165, UR4, RZ ;  /* 0x00000004a5037c24 */ /* 0x000fe2000f8e02ff */
[----:B------:R-:W-:-:S03]  /*1df0*/  IADD3 R6, P1, R12, R4, RZ ;  /* 0x000000040c067210 */ /* 0x000fc60007f3e0ff */
[----:B------:R-:W-:-:S05]  /*1e00*/  IMAD R3, R2, UR5, R3 ;  /* 0x0000000502037c24 */ /* 0x000fca000f8e0203 */
[----:B------:R-:W-:-:S03]  /*1e10*/  IADD3.X R7, R13, R5, R3, P1, !PT ;  /* 0x000000050d077210 */ /* 0x000fc60000ffe403 */
[----:B------:R-:W-:Y:S05]  /*1e20*/  @P0 BRA `(.L_x_32) ;  /* 0x0000007c000c0947 */ /* 0x000fea0003800000 */
[----:B------:R-:W0:Y:S01]  /*1e30*/  LDC.64 R10, c[0x0][0x5c8] ;  /* 0x00017200ff0a7b82 */ /* 0x000e220000000a00 */
[----:B-----5:R-:W-:Y:S01]  /*1e40*/  FSETP.NEU.AND P0, PT, R152, RZ, PT ;  /* 0x000000ff9800720b */ /* 0x020fe20003f0d000 */
[----:B------:R-:W-:Y:S01]  /*1e50*/  IMAD R3, R156, -0x2, R15 ;  /* 0xfffffffe9c037824 */ /* 0x000fe200078e020f */
[----:B------:R-:W-:Y:S01]  /*1e60*/  BSSY B0, `(.L_x_32) ;  /* 0x00007bf000007945 */ /* 0x000fe20003800000 */
[----:B------:R-:W-:-:S04]  /*1e70*/  IMAD.WIDE R162, R19, 0x40, R154 ;  /* 0x0000004013a27825 */ /* 0x000fc800078e029a */
[----:B-1----:R-:W-:Y:S02]  /*1e80*/  IMAD.IADD R0, R3, 0x1, -R12 ;  /* 0x0000000103007824 */ /* 0x002fe400078e0a0c */
[----:B------:R-:W-:-:S03]  /*1e90*/  IMAD.IADD R3, R161, 0x1, -R14 ;  /* 0x00000001a1037824 */ /* 0x000fc600078e0a0e */
[----:B------:R-:W-:-:S04]  /*1ea0*/  ISETP.GT.AND P2, PT, R0, RZ, PT ;  /* 0x000000ff0000720c */ /* 0x000fc80003f44270 */
[----:B------:R-:W-:Y:S01]  /*1eb0*/  ISETP.GT.AND P1, PT, R3, RZ, P2 ;  /* 0x000000ff0300720c */ /* 0x000fe20001724270 */
[-C--:B0-----:R-:W-:Y:S02]  /*1ec0*/  IMAD R4, R163, R10.reuse, RZ ;  /* 0x0000000aa3047224 */ /* 0x081fe400078e02ff */
[----:B------:R-:W-:-:S04]  /*1ed0*/  IMAD.WIDE.U32 R6, R162, R10, R6 ;  /* 0x0000000aa2067225 */ /* 0x000fc800078e0006 */
[----:B------:R-:W-:-:S04]  /*1ee0*/  IMAD R5, R162, R11, R4 ;  /* 0x0000000ba2057224 */ /* 0x000fc800078e0204 */
[----:B------:R-:W-:Y:S01]  /*1ef0*/  IMAD.IADD R179, R7, 0x1, R5 ;  /* 0x0000000107b37824 */ /* 0x000fe200078e0205 */
[----:B------:R-:W-:Y:S06]  /*1f00*/  @!P0 BRA `(.L_x_33) ;  /* 0x0000005400a08947 */ /* 0x000fec0003800000 */
[----:B------:R-:W0:Y:S01]  /*1f10*/  LDC.64 R20, c[0x0][0x5b8] ;  /* 0x00016e00ff147b82 */ /* 0x000e220000000a00 */
[----:B------:R-:W-:-:S07]  /*1f20*/  ULDC.64 UR4, c[0x0][0x5c0] ;  /* 0x0001700000047ab9 */ /* 0x000fce0000000a00 */
[----:B------:R-:W1:Y:S08]  /*1f30*/  LDC.64 R166, c[0x0][0x5b0] ;  /* 0x00016c00ffa67b82 */ /* 0x000e700000000a00 */
[----:B------:R-:W2:Y:S01]  /*1f40*/  LDC.64 R14, c[0x0][0x5a8] ;  /* 0x00016a00ff0e7b82 */ /* 0x000ea20000000a00 */
[-C--:B0-----:R-:W-:Y:S02]  /*1f50*/  IMAD R7, R165, R20.reuse, RZ ;  /* 0x00000014a5077224 */ /* 0x081fe400078e02ff */
[----:B------:R-:W-:-:S04]  /*1f60*/  IMAD.WIDE.U32 R4, R2, R20, R8 ;  /* 0x0000001402047225 */ /* 0x000fc800078e0008 */
[----:B------:R-:W-:Y:S01]  /*1f70*/  IMAD R175, R2, R21, R7 ;  /* 0x0000001502af7224 */ /* 0x000fe200078e0207 */
[----:B------:R-:W-:Y:S01]  /*1f80*/  IADD3 R164, P0, R12, R4, RZ ;  /* 0x000000040ca47210 */ /* 0x000fe20007f1e0ff */
[----:B-1----:R-:W-:-:S03]  /*1f90*/  IMAD R4, R163, R166, RZ ;  /* 0x000000a6a3047224 */ /* 0x002fc600078e02ff */
[----:B------:R-:W-:Y:S01]  /*1fa0*/  IADD3.X R165, R13, R5, R175, P0, !PT ;  /* 0x000000050da57210 */ /* 0x000fe200007fe4af */
[C---:B------:R-:W-:Y:S02]  /*1fb0*/  IMAD R177, R162.reuse, R167, R4 ;  /* 0x000000a7a2b17224 */ /* 0x040fe400078e0204 */
[----:B------:R-:W-:-:S04]  /*1fc0*/  IMAD.WIDE.U32 R4, R162, R166, R164 ;  /* 0x000000a6a2047225 */ /* 0x000fc800078e00a4 */
[----:B------:R-:W-:Y:S01]  /*1fd0*/  IMAD.IADD R5, R5, 0x1, R177 ;  /* 0x0000000105057824 */ /* 0x000fe200078e02b1 */
[----:B--2---:R-:W-:-:S04]  /*1fe0*/  LEA R168, P0, R4, R14, 0x1 ;  /* 0x0000000e04a87211 */ /* 0x004fc800078008ff */
[----:B------:R-:W-:-:S05]  /*1ff0*/  LEA.HI.X R169, R4, R15, R5, 0x1, P0 ;  /* 0x0000000f04a97211 */ /* 0x000fca00000f0c05 */
[----:B------:R0:W2:Y:S01]  /*2000*/  @P1 LDG.E.LTC128B.U16 R19, desc[UR36][R168.64] ;  /* 0x00000024a8131981 */ /* 0x0000a2000c1e1520 */
[----:B------:R-:W-:Y:S01]  /*2010*/  IMAD.WIDE.U32 R4, R162, R166, R12 ;  /* 0x000000a6a2047225 */ /* 0x000fe200078e000c */
[----:B------:R-:W-:Y:S02]  /*2020*/  BSSY B1, `(.L_x_34) ;  /* 0x0000014000017945 */ /* 0x000fe40003800000 */
[----:B------:R-:W-:-:S04]  /*2030*/  IADD3 R170, P0, R8, R4, RZ ;  /* 0x0000000408aa7210 */ /* 0x000fc80007f1e0ff */
[----:B------:R-:W-:Y:S01]  /*2040*/  IADD3.X R171, R9, R177, R5, P0, !PT ;  /* 0x000000b109ab7210 */ /* 0x000fe200007fe405 */
[----:B0-----:R-:W-:Y:S01]  /*2050*/  IMAD.SHL.U32 R168, R166, 0x8, RZ ;  /* 0x00000008a6a87824 */ /* 0x001fe200078e00ff */
[----:B------:R-:W-:Y:S02]  /*2060*/  LEA R4, P0, R6, UR4, 0x1 ;  /* 0x0000000406047c11 */ /* 0x000fe4000f8008ff */
[----:B------:R-:W-:Y:S01]  /*2070*/  SHF.L.U64.HI R169, R166, 0x3, R167 ;  /* 0x00000003a6a97819 */ /* 0x000fe200000102a7 */
[----:B------:R-:W-:Y:S01]  /*2080*/  IMAD.WIDE.U32 R170, R2, R20, R170 ;  /* 0x0000001402aa7225 */ /* 0x000fe200078e00aa */
[----:B------:R-:W-:Y:S02]  /*2090*/  LEA.HI.X R5, R6, UR5, R179, 0x1, P0 ;  /* 0x0000000506057c11 */ /* 0x000fe400080f0cb3 */
[----:B------:R-:W-:Y:S02]  /*20a0*/  ISETP.GT.AND P0, PT, R0, 0x1, PT ;  /* 0x000000010000780c */ /* 0x000fe40003f04270 */
[----:B------:R-:W-:-:S02]  /*20b0*/  LEA R6, P4, R170, R14, 0x1 ;  /* 0x0000000eaa067211 */ /* 0x000fc400078808ff */
[----:B------:R-:W-:Y:S01]  /*20c0*/  ISETP.GT.AND P3, PT, R3, RZ, P0 ;  /* 0x000000ff0300720c */ /* 0x000fe20000764270 */
[----:B--2---:R-:W-:-:S04]  /*20d0*/  IMAD.U32 R7, R19, 0x10000, RZ ;  /* 0x0001000013077824 */ /* 0x004fc800078e00ff */
[----:B------:R-:W-:-:S04]  /*20e0*/  FMUL R7, R7, R152 ;  /* 0x0000009807077220 */ /* 0x000fc80000400000 */
[----:B------:R-:W-:-:S05]  /*20f0*/  FFMA R7, R24, R153, R7 ;  /* 0x0000009918077223 */ /* 0x000fca0000000007 */
[----:B------:R-:W-:Y:S01]  /*2100*/  F2FP.BF16.F32.PACK_AB R21, RZ, R7 ;  /* 0x00000007ff15723e */ /* 0x000fe200000010ff */
[----:B------:R-:W-:-:S04]  /*2110*/  IMAD.IADD R7, R175, 0x1, R171 ;  /* 0x00000001af077824 */ /* 0x000fc800078e02ab */
[----:B------:R0:W-:Y:S01]  /*2120*/  @P1 STG.E.U16 desc[UR36][R4.64], R21 ;  /* 0x0000001504001986 */ /* 0x0001e2000c101524 */
[----:B------:R-:W-:Y:S01]  /*2130*/  LEA.HI.X R7, R170, R15, R7, 0x1, P4 ;  /* 0x0000000faa077211 */ /* 0x000fe200020f0c07 */
[----:B------:R-:W-:Y:S06]  /*2140*/  @!P3 BRA `(.L_x_35) ;  /* 0x000000000004b947 */ /* 0x000fec0003800000 */
[----:B------:R1:W5:Y:S02]  /*2150*/  LDG.E.LTC128B.U16 R19, desc[UR36][R6.64+0x2] ;  /* 0x0000022406137981 */ /* 0x000364000c1e1520 */
.L_x_35:
[----:B------:R-:W-:Y:S05]  /*2160*/  BSYNC B1 ;  /* 0x0000000000017941 */ /* 0x000fea0003800000 */
.L_x_34:
[----:B0----5:R-:W-:Y:S01]  /*2170*/  IMAD.U32 R21, R19, 0x10000, RZ ;  /* 0x0001000013157824 */ /* 0x021fe200078e00ff */
[----:B------:R-:W-:Y:S01]  /*2180*/  ISETP.GT.AND P2, PT, R3, 0x8, P2 ;  /* 0x000000080300780c */ /* 0x000fe20001744270 */
[----:B------:R-:W-:-:S04]  /*2190*/  IMAD.WIDE.U32 R168, R162, R166, R168 ;  /* 0x000000a6a2a87225 */ /* 0x000fc800078e00a8 */
[----:B------:R-:W-:Y:S01]  /*21a0*/  FMUL R22, R21, R152 ;  /* 0x0000009815167220 */ /* 0x000fe20000400000 */
[----:B------:R-:W-:Y:S01]  /*21b0*/  IMAD.IADD R177, R177, 0x1, R169 ;  /* 0x00000001b1b17824 */ /* 0x000fe200078e02a9 */
[----:B------:R-:W-:Y:S02]  /*21c0*/  IADD3 R21, P1, R164, R168, RZ ;  /* 0x000000a8a4157210 */ /* 0x000fe40007f3e0ff */
[----:B------:R-:W-:-:S03]  /*21d0*/  FFMA R22, R25, R153, R22 ;  /* 0x0000009919167223 */ /* 0x000fc60000000016 */
[----:B------:R-:W-:Y:S01]  /*21e0*/  IMAD.X R164, R177, 0x1, R165, P1 ;  /* 0x00000001b1a47824 */ /* 0x000fe200008e06a5 */
[C---:B------:R-:W-:Y:S02]  /*21f0*/  LEA R24, P1, R21.reuse, R14, 0x1 ;  /* 0x0000000e15187211 */ /* 0x040fe400078208ff */
[----:B------:R-:W-:Y:S02]  /*2200*/  F2FP.BF16.F32.PACK_AB R22, RZ, R22 ;  /* 0x00000016ff16723e */ /* 0x000fe400000010ff */
[----:B------:R-:W-:Y:S02]  /*2210*/  LEA.HI.X R25, R21, R15, R164, 0x1, P1 ;  /* 0x0000000f15197211 */ /* 0x000fe400008f0ca4 */
[----:B------:R-:W-:Y:S02]  /*2220*/  PRMT R21, R22, 0x7610, R21 ;  /* 0x0000761016157816 */ /* 0x000fe40000000015 */
[----:B------:R-:W-:-:S03]  /*2230*/  PRMT R22, R19, 0x7610, R22 ;  /* 0x0000761013167816 */ /* 0x000fc60000000016 */
[----:B------:R0:W-:Y:S04]  /*2240*/  @P3 STG.E.U16 desc[UR36][R4.64+0x2], R21 ;  /* 0x0000021504003986 */ /* 0x0001e8000c101524 */
[----:B------:R-:W2:Y:S01]  /*2250*/  @P2 LDG.E.LTC128B.U16 R22, desc[UR36][R24.64] ;  /* 0x0000002418162981 */ /* 0x000ea2000c1e1520 */
[----:B------:R-:W-:Y:S01]  /*2260*/  IADD3 R8, P1, P3, R8, R168, R12 ;  /* 0x000000a808087210 */ /* 0x000fe20007b3e00c */
[----:B------:R-:W-:Y:S01]  /*2270*/  BSSY B1, `(.L_x_36) ;  /* 0x0000011000017945 */ /* 0x000fe20003800000 */
[C---:B------:R-:W-:Y:S02]  /*2280*/  SHF.L.U64.HI R11, R10.reuse, 0x4, R11 ;  /* 0x000000040a0b7819 */ /* 0x040fe4000001020b */
[----:B------:R-:W-:Y:S02]  /*2290*/  IADD3.X R9, R9, R177, R13, P1, P3 ;  /* 0x000000b109097210 */ /* 0x000fe40000fe640d */
[----:B------:R-:W-:-:S02]  /*22a0*/  LEA R10, P1, R10, R4, 0x4 ;  /* 0x000000040a0a7211 */ /* 0x000fc400078220ff */
[----:B------:R-:W-:Y:S01]  /*22b0*/  ISETP.GT.AND P0, PT, R3, 0x8, P0 ;  /* 0x000000080300780c */ /* 0x000fe20000704270 */
[----:B0-----:R-:W-:-:S04]  /*22c0*/  IMAD.WIDE.U32 R20, R2, R20, R8 ;  /* 0x0000001402147225 */ /* 0x001fc800078e0008 */
[----:B------:R-:W-:Y:S01]  /*22d0*/  IMAD.X R11, R11, 0x1, R5, P1 ;  /* 0x000000010b0b7824 */ /* 0x000fe200008e0605 */
[----:B------:R-:W-:Y:S01]  /*22e0*/  LEA R8, P3, R20, R14, 0x1 ;  /* 0x0000000e14087211 */ /* 0x000fe200078608ff */
[----:B------:R-:W-:-:S05]  /*22f0*/  IMAD.IADD R2, R175, 0x1, R21 ;  /* 0x00000001af027824 */ /* 0x000fca00078e0215 */
[----:B------:R-:W-:Y:S01]  /*2300*/  LEA.HI.X R9, R20, R15, R2, 0x1, P3 ;  /* 0x0000000f14097211 */ /* 0x000fe200018f0c02 */
[----:B--2---:R-:W-:-:S04]  /*2310*/  IMAD.U32 R19, R22, 0x10000, RZ ;  /* 0x0001000016137824 */ /* 0x004fc800078e00ff */
[----:B------:R-:W-:-:S04]  /*2320*/  FMUL R19, R19, R152 ;  /* 0x0000009813137220 */ /* 0x000fc80000400000 */
[----:B------:R-:W-:-:S05]  /*2330*/  FFMA R19, R26, R153, R19 ;  /* 0x000000991a137223 */ /* 0x000fca0000000013 */
[----:B------:R-:W-:-:S05]  /*2340*/  F2FP.BF16.F32.PACK_AB R19, RZ, R19 ;  /* 0x00000013ff13723e */ /* 0x000fca00000010ff */
[----:B------:R0:W-:Y:S01]  /*2350*/  @P2 STG.E.U16 desc[UR36][R10.64], R19 ;  /* 0x000000130a002986 */ /* 0x0001e2000c101524 */
[----:B------:R-:W-:Y:S05]  /*2360*/  @!P0 BRA `(.L_x_37) ;  /* 0x0000000000048947 */ /* 0x000fea0003800000 */
[----:B------:R2:W5:Y:S02]  /*2370*/  LDG.E.LTC128B.U16 R22, desc[UR36][R8.64+0x2] ;  /* 0x0000022408167981 */ /* 0x000564000c1e1520 */
.L_x_37:
[----:B------:R-:W-:Y:S05]  /*2380*/  BSYNC B1 ;  /* 0x0000000000017941 */ /* 0x000fea0003800000 */
.L_x_36:
[----:B-----5:R-:W-:Y:S01]  /*2390*/  IMAD.U32 R13, R22, 0x10000, RZ ;  /* 0x00010000160d7824 */ /* 0x020fe200078e00ff */
[----:B------:R-:W-:Y:S01]  /*23a0*/  ISETP.GT.AND P1, PT, R0, 0x8, PT ;  /* 0x000000080000780c */ /* 0x000fe20003f24270 */
[----:B------:R-:W-:Y:S02]  /*23b0*/  BSSY B1, `(.L_x_38) ;  /* 0x0000008000017945 */ /* 0x000fe40003800000 */
[----:B------:R-:W-:Y:S01]  /*23c0*/  FMUL R2, R13, R152 ;  /* 0x000000980d027220 */ /* 0x000fe20000400000 */
[----:B------:R-:W-:-:S03]  /*23d0*/  ISETP.GT.AND P2, PT, R3, RZ, P1 ;  /* 0x000000ff0300720c */ /* 0x000fc60000f44270 */
[----:B------:R-:W-:-:S05]  /*23e0*/  FFMA R2, R27, R153, R2 ;  /* 0x000000991b027223 */ /* 0x000fca0000000002 */
[----:B------:R-:W-:-:S05]  /*23f0*/  F2FP.BF16.F32.PACK_AB R2, RZ, R2 ;  /* 0x00000002ff02723e */ /* 0x000fca00000010ff */
[----:B------:R3:W-:Y:S01]  /*2400*/  @P0 STG.E.U16 desc[UR36][R10.64+0x2], R2 ;  /* 0x000002020a000986 */ /* 0x0007e2000c101524 */
[----:B------:R-:W-:Y:S05]  /*2410*/  @!P2 BRA `(.L_x_39) ;  /* 0x000000000004a947 */ /* 0x000fea0003800000 */
[----:B------:R4:W5:Y:S02]  /*2420*/  LDG.E.LTC128B.U16 R22, desc[UR36][R6.64+0x10] ;  /* 0x0000102406167981 */ /* 0x000964000c1e1520 */
.L_x_39:
[----:B------:R-:W-:Y:S05]  /*2430*/  BSYNC B1 ;  /* 0x0000000000017941 */ /* 0x000fea0003800000 */
.L_x_38:
        /* <DEDUP_REMOVED lines=10> */
.L_x_41:
[----:B------:R-:W-:Y:S05]  /*24e0*/  BSYNC B1 ;  /* 0x0000000000017941 */ /* 0x000fea0003800000 */
.L_x_40:
[----:B0----5:R-:W-:Y:S01]  /*24f0*/  IMAD.U32 R13, R22, 0x10000, RZ ;  /* 0x00010000160d7824 */ /* 0x021fe200078e00ff */
[----:B------:R-:W-:Y:S01]  /*2500*/  ISETP.GT.AND P1, PT, R3, 0x8, P1 ;  /* 0x000000080300780c */ /* 0x000fe20000f24270 */
[----:B------:R-:W-:Y:S02]  /*2510*/  BSSY B1, `(.L_x_42) ;  /* 0x0000007000017945 */ /* 0x000fe40003800000 */
[----:B---3--:R-:W-:-:S04]  /*2520*/  FMUL R2, R13, R152 ;  /* 0x000000980d027220 */ /* 0x008fc80000400000 */
[----:B------:R-:W-:-:S05]  /*2530*/  FFMA R2, R29, R153, R2 ;  /* 0x000000991d027223 */ /* 0x000fca0000000002 */
[----:B------:R-:W-:-:S05]  /*2540*/  F2FP.BF16.F32.PACK_AB R2, RZ, R2 ;  /* 0x00000002ff02723e */ /* 0x000fca00000010ff */
[----:B------:R0:W-:Y:S01]  /*2550*/  @P3 STG.E.U16 desc[UR36][R4.64+0x12], R2 ;  /* 0x0000120204003986 */ /* 0x0001e2000c101524 */
[----:B------:R-:W-:Y:S05]  /*2560*/  @!P1 BRA `(.L_x_43) ;  /* 0x0000000000049947 */ /* 0x000fea0003800000 */
[----:B------:R3:W5:Y:S02]  /*2570*/  LDG.E.LTC128B.U16 R22, desc[UR36][R8.64+0x10] ;  /* 0x0000102408167981 */ /* 0x000764000c1e1520 */
.L_x_43:
[----:B------:R-:W-:Y:S05]  /*2580*/  BSYNC B1 ;  /* 0x0000000000017941 */ /* 0x000fea0003800000 */
.L_x_42:
[----:B-----5:R-:W-:Y:S01]  /*2590*/  IMAD.U32 R13, R22, 0x10000, RZ ;  /* 0x00010000160d7824 */ /* 0x020fe200078e00ff */
[----:B------:R-:W-:Y:S01]  /*25a0*/  ISETP.GT.AND P0, PT, R3, 0x8, P0 ;  /* 0x000000080300780c */ /* 0x000fe20000704270 */
[----:B------:R-:W-:Y:S02]  /*25b0*/  BSSY B1, `(.L_x_44) ;  /* 0x0000007000017945 */ /* 0x000fe40003800000 */
[----:B------:R-:W-:-:S04]  /*25c0*/  FMUL R13, R13, R152 ;  /* 0x000000980d0d7220 */ /* 0x000fc80000400000 */
[----:B------:R-:W-:-:S05]  /*25d0*/  FFMA R13, R30, R153, R13 ;  /* 0x000000991e0d7223 */ /* 0x000fca000000000d */
[----:B------:R-:W-:-:S05]  /*25e0*/  F2FP.BF16.F32.PACK_AB R13, RZ, R13 ;  /* 0x0000000dff0d723e */ /* 0x000fca00000010ff */
[----:B------:R0:W-:Y:S01]  /*25f0*/  @P1 STG.E.U16 desc[UR36][R10.64+0x10], R13 ;  /* 0x0000100d0a001986 */ /* 0x0001e2000c101524 */
[----:B------:R-:W-:Y:S05]  /*2600*/  @!P0 BRA `(.L_x_45) ;  /* 0x0000000000048947 */ /* 0x000fea0003800000 */
[----:B------:R0:W5:Y:S02]  /*2610*/  LDG.E.LTC128B.U16 R22, desc[UR36][R8.64+0x12] ;  /* 0x0000122408167981 */ /* 0x000164000c1e1520 */
.L_x_45:
[----:B------:R-:W-:Y:S05]  /*2620*/  BSYNC B1 ;  /* 0x0000000000017941 */ /* 0x000fea0003800000 */
.L_x_44:
[----:B0----5:R-:W-:Y:S01]  /*2630*/  IMAD.U32 R13, R22, 0x10000, RZ ;  /* 0x00010000160d7824 */ /* 0x021fe200078e00ff */
        /* <DEDUP_REMOVED lines=9> */
.L_x_47:
[----:B------:R-:W-:Y:S05]  /*26d0*/  BSYNC B1 ;  /* 0x0000000000017941 */ /* 0x000fea0003800000 */
.L_x_46:
        /* <DEDUP_REMOVED lines=10> */
.L_x_49:
[----:B------:R-:W-:Y:S05]  /*2780*/  BSYNC B1 ;  /* 0x0000000000017941 */ /* 0x000fea0003800000 */
.L_x_48:
[----:B0----5:R-:W-:Y:S01]  /*2790*/  IMAD.U32 R13, R22, 0x10000, RZ ;  /* 0x00010000160d7824 */ /* 0x021fe200078e00ff */
        /* <DEDUP_REMOVED lines=8> */
.L_x_51:
[----:B------:R-:W-:Y:S05]  /*2820*/  BSYNC B1 ;  /* 0x0000000000017941 */ /* 0x000fea0003800000 */
.L_x_50:
        /* <DEDUP_REMOVED lines=9> */
.L_x_53:
[----:B------:R-:W-:Y:S05]  /*28c0*/  BSYNC B1 ;  /* 0x0000000000017941 */ /* 0x000fea0003800000 */
.L_x_52:
        /* <DEDUP_REMOVED lines=10> */
.L_x_55:
[----:B------:R-:W-:Y:S05]  /*2970*/  BSYNC B1 ;  /* 0x0000000000017941 */ /* 0x000fea0003800000 */
.L_x_54:
        /* <DEDUP_REMOVED lines=10> */
.L_x_57:
[----:B------:R-:W-:Y:S05]  /*2a20*/  BSYNC B1 ;  /* 0x0000000000017941 */ /* 0x000fea0003800000 */
.L_x_56:
        /* <DEDUP_REMOVED lines=9> */
.L_x_59:
[----:B------:R-:W-:Y:S05]  /*2ac0*/  BSYNC B1 ;  /* 0x0000000000017941 */ /* 0x000fea0003800000 */
.L_x_58:
        /* <DEDUP_REMOVED lines=9> */
.L_x_61:
[----:B------:R-:W-:Y:S05]  /*2b60*/  BSYNC B1 ;  /* 0x0000000000017941 */ /* 0x000fea0003800000 */
.L_x_60:
        /* <DEDUP_REMOVED lines=10> */
.L_x_63:
[----:B------:R-:W-:Y:S05]  /*2c10*/  BSYNC B1 ;  /* 0x0000000000017941 */ /* 0x000fea0003800000 */
.L_x_62:
        /* <DEDUP_REMOVED lines=10> */
.L_x_65:
[----:B------:R-:W-:Y:S05]  /*2cc0*/  BSYNC B1 ;  /* 0x0000000000017941 */ /* 0x000fea0003800000 */
.L_x_64:
        /* <DEDUP_REMOVED lines=9> */
.L_x_67:
[----:B------:R-:W-:Y:S05]  /*2d60*/  BSYNC B1 ;  /* 0x0000000000017941 */ /* 0x000fea0003800000 */
.L_x_66:
        /* <DEDUP_REMOVED lines=9> */
.L_x_69:
[----:B------:R-:W-:Y:S05]  /*2e00*/  BSYNC B1 ;  /* 0x0000000000017941 */ /* 0x000fea0003800000 */
.L_x_68:
        /* <DEDUP_REMOVED lines=10> */
.L_x_71:
[----:B------:R-:W-:Y:S05]  /*2eb0*/  BSYNC B1 ;  /* 0x0000000000017941 */ /* 0x000fea0003800000 */
.L_x_70:
        /* <DEDUP_REMOVED lines=10> */
.L_x_73:
[----:B------:R-:W-:Y:S05]  /*2f60*/  BSYNC B1 ;  /* 0x0000000000017941 */ /* 0x000fea0003800000 */
.L_x_72:
        /* <DEDUP_REMOVED lines=9> */
.L_x_75:
[----:B------:R-:W-:Y:S05]  /*3000*/  BSYNC B1 ;  /* 0x0000000000017941 */ /* 0x000fea0003800000 */
.L_x_74:
        /* <DEDUP_REMOVED lines=9> */
.L_x_77:
[----:B------:R-:W-:Y:S05]  /*30a0*/  BSYNC B1 ;  /* 0x0000000000017941 */ /* 0x000fea0003800000 */
.L_x_76:
        /* <DEDUP_REMOVED lines=10> */
.L_x_79:
[----:B------:R-:W-:Y:S05]  /*3150*/  BSYNC B1 ;  /* 0x0000000000017941 */ /* 0x000fea0003800000 */
.L_x_78:
        /* <DEDUP_REMOVED lines=10> */
.L_x_81:
[----:B------:R-:W-:Y:S05]  /*3200*/  BSYNC B1 ;  /* 0x0000000000017941 */ /* 0x000fea0003800000 */
.L_x_80:
        /* <DEDUP_REMOVED lines=9> */
.L_x_83:
[----:B------:R-:W-:Y:S05]  /*32a0*/  BSYNC B1 ;  /* 0x0000000000017941 */ /* 0x000fea0003800000 */
.L_x_82:
        /* <DEDUP_REMOVED lines=9> */
.L_x_85:
[----:B------:R-:W-:Y:S05]  /*3340*/  BSYNC B1 ;  /* 0x0000000000017941 */ /* 0x000fea0003800000 */
.L_x_84:
        /* <DEDUP_REMOVED lines=10> */
.L_x_87:
[----:B------:R-:W-:Y:S05]  /*33f0*/  BSYNC B1 ;  /* 0x0000000000017941 */ /* 0x000fea0003800000 */
.L_x_86:
        /* <DEDUP_REMOVED lines=10> */
.L_x_89:
[----:B------:R-:W-:Y:S05]  /*34a0*/  BSYNC B1 ;  /* 0x0000000000017941 */ /* 0x000fea0003800000 */
.L_x_88:
        /* <DEDUP_REMOVED lines=9> */
.L_x_91:
[----:B------:R-:W-:Y:S05]  /*3540*/  BSYNC B1 ;  /* 0x0000000000017941 */ /* 0x000fea0003800000 */
.L_x_90:
        /* <DEDUP_REMOVED lines=9> */
.L_x_93:
[----:B------:R-:W-:Y:S05]  /*35e0*/  BSYNC B1 ;  /* 0x0000000000017941 */ /* 0x000fea0003800000 */
.L_x_92:
        /* <DEDUP_REMOVED lines=10> */
.L_x_95:
[----:B------:R-:W-:Y:S05]  /*3690*/  BSYNC B1 ;  /* 0x0000000000017941 */ /* 0x000fea0003800000 */
.L_x_94:
        /* <DEDUP_REMOVED lines=10> */
.L_x_97:
[----:B------:R-:W-:Y:S05]  /*3740*/  BSYNC B1 ;  /* 0x0000000000017941 */ /* 0x000fea0003800000 */
.L_x_96:
        /* <DEDUP_REMOVED lines=9> */
.L_x_99:
[----:B------:R-:W-:Y:S05]  /*37e0*/  BSYNC B1 ;  /* 0x0000000000017941 */ /* 0x000fea0003800000 */
.L_x_98:
        /* <DEDUP_REMOVED lines=9> */
.L_x_101:
[----:B------:R-:W-:Y:S05]  /*3880*/  BSYNC B1 ;  /* 0x0000000000017941 */ /* 0x000fea0003800000 */
.L_x_100:
        /* <DEDUP_REMOVED lines=10> */
.L_x_103:
[----:B------:R-:W-:Y:S05]  /*3930*/  BSYNC B1 ;  /* 0x0000000000017941 */ /* 0x000fea0003800000 */
.L_x_102:
        /* <DEDUP_REMOVED lines=10> */
.L_x_105:
[----:B------:R-:W-:Y:S05]  /*39e0*/  BSYNC B1 ;  /* 0x0000000000017941 */ /* 0x000fea0003800000 */
.L_x_104:
        /* <DEDUP_REMOVED lines=9> */
.L_x_107:
[----:B------:R-:W-:Y:S05]  /*3a80*/  BSYNC B1 ;  /* 0x0000000000017941 */ /* 0x000fea0003800000 */
.L_x_106:
        /* <DEDUP_REMOVED lines=9> */
.L_x_109:
[----:B------:R-:W-:Y:S05]  /*3b20*/  BSYNC B1 ;  /* 0x0000000000017941 */ /* 0x000fea0003800000 */
.L_x_108:
        /* <DEDUP_REMOVED lines=10> */
.L_x_111:
[----:B------:R-:W-:Y:S05]  /*3bd0*/  BSYNC B1 ;  /* 0x0000000000017941 */ /* 0x000fea0003800000 */
.L_x_110:
        /* <DEDUP_REMOVED lines=10> */
.L_x_113:
[----:B------:R-:W-:Y:S05]  /*3c80*/  BSYNC B1 ;  /* 0x0000000000017941 */ /* 0x000fea0003800000 */
.L_x_112:
        /* <DEDUP_REMOVED lines=9> */
.L_x_115:
[----:B------:R-:W-:Y:S05]  /*3d20*/  BSYNC B1 ;  /* 0x0000000000017941 */ /* 0x000fea0003800000 */
.L_x_114:
        /* <DEDUP_REMOVED lines=9> */
.L_x_117:
[----:B------:R-:W-:Y:S05]  /*3dc0*/  BSYNC B1 ;  /* 0x0000000000017941 */ /* 0x000fea0003800000 */
.L_x_116:
        /* <DEDUP_REMOVED lines=10> */
.L_x_119:
[----:B------:R-:W-:Y:S05]  /*3e70*/  BSYNC B1 ;  /* 0x0000000000017941 */ /* 0x000fea0003800000 */
.L_x_118:
        /* <DEDUP_REMOVED lines=10> */
.L_x_121:
[----:B------:R-:W-:Y:S05]  /*3f20*/  BSYNC B1 ;  /* 0x0000000000017941 */ /* 0x000fea0003800000 */
.L_x_120:
        /* <DEDUP_REMOVED lines=9> */
.L_x_123:
[----:B------:R-:W-:Y:S05]  /*3fc0*/  BSYNC B1 ;  /* 0x0000000000017941 */ /* 0x000fea0003800000 */
.L_x_122:
        /* <DEDUP_REMOVED lines=9> */
.L_x_125:
[----:B------:R-:W-:Y:S05]  /*4060*/  BSYNC B1 ;  /* 0x0000000000017941 */ /* 0x000fea0003800000 */
.L_x_124:
        /* <DEDUP_REMOVED lines=10> */
.L_x_127:
[----:B------:R-:W-:Y:S05]  /*4110*/  BSYNC B1 ;  /* 0x0000000000017941 */ /* 0x000fea0003800000 */
.L_x_126:
        /* <DEDUP_REMOVED lines=10> */
.L_x_129:
[----:B------:R-:W-:Y:S05]  /*41c0*/  BSYNC B1 ;  /* 0x0000000000017941 */ /* 0x000fea0003800000 */
.L_x_128:
        /* <DEDUP_REMOVED lines=9> */
.L_x_131:
[----:B------:R-:W-:Y:S05]  /*4260*/  BSYNC B1 ;  /* 0x0000000000017941 */ /* 0x000fea0003800000 */
.L_x_130:
        /* <DEDUP_REMOVED lines=9> */
.L_x_133:
[----:B------:R-:W-:Y:S05]  /*4300*/  BSYNC B1 ;  /* 0x0000000000017941 */ /* 0x000fea0003800000 */
.L_x_132:
        /* <DEDUP_REMOVED lines=10> */
.L_x_135:
[----:B------:R-:W-:Y:S05]  /*43b0*/  BSYNC B1 ;  /* 0x0000000000017941 */ /* 0x000fea0003800000 */
.L_x_134:
        /* <DEDUP_REMOVED lines=10> */
.L_x_137:
[----:B------:R-:W-:Y:S05]  /*4460*/  BSYNC B1 ;  /* 0x0000000000017941 */ /* 0x000fea0003800000 */
.L_x_136:
        /* <DEDUP_REMOVED lines=9> */
.L_x_139:
[----:B------:R-:W-:Y:S05]  /*4500*/  BSYNC B1 ;  /* 0x0000000000017941 */ /* 0x000fea0003800000 */
.L_x_138:
        /* <DEDUP_REMOVED lines=9> */
.L_x_141:
[----:B------:R-:W-:Y:S05]  /*45a0*/  BSYNC B1 ;  /* 0x0000000000017941 */ /* 0x000fea0003800000 */
.L_x_140:
        /* <DEDUP_REMOVED lines=10> */
.L_x_143:
[----:B------:R-:W-:Y:S05]  /*4650*/  BSYNC B1 ;  /* 0x0000000000017941 */ /* 0x000fea0003800000 */
.L_x_142:
        /* <DEDUP_REMOVED lines=10> */
.L_x_145:
[----:B------:R-:W-:Y:S05]  /*4700*/  BSYNC B1 ;  /* 0x0000000000017941 */ /* 0x000fea0003800000 */
.L_x_144:
        /* <DEDUP_REMOVED lines=9> */
.L_x_147:
[----:B------:R-:W-:Y:S05]  /*47a0*/  BSYNC B1 ;  /* 0x0000000000017941 */ /* 0x000fea0003800000 */
.L_x_146:
        /* <DEDUP_REMOVED lines=9> */
.L_x_149:
[----:B------:R-:W-:Y:S05]  /*4840*/  BSYNC B1 ;  /* 0x0000000000017941 */ /* 0x000fea0003800000 */
.L_x_148:
        /* <DEDUP_REMOVED lines=10> */
.L_x_151:
[----:B------:R-:W-:Y:S05]  /*48f0*/  BSYNC B1 ;  /* 0x0000000000017941 */ /* 0x000fea0003800000 */
.L_x_150:
        /* <DEDUP_REMOVED lines=10> */
.L_x_153:
[----:B------:R-:W-:Y:S05]  /*49a0*/  BSYNC B1 ;  /* 0x0000000000017941 */ /* 0x000fea0003800000 */
.L_x_152:
        /* <DEDUP_REMOVED lines=9> */
.L_x_155:
[----:B------:R-:W-:Y:S05]  /*4a40*/  BSYNC B1 ;  /* 0x0000000000017941 */ /* 0x000fea0003800000 */
.L_x_154:
        /* <DEDUP_REMOVED lines=9> */
.L_x_157:
[----:B------:R-:W-:Y:S05]  /*4ae0*/  BSYNC B1 ;  /* 0x0000000000017941 */ /* 0x000fea0003800000 */
.L_x_156:
        /* <DEDUP_REMOVED lines=10> */
.L_x_159:
[----:B------:R-:W-:Y:S05]  /*4b90*/  BSYNC B1 ;  /* 0x0000000000017941 */ /* 0x000fea0003800000 */
.L_x_158:
        /* <DEDUP_REMOVED lines=10> */
.L_x_161:
[----:B------:R-:W-:Y:S05]  /*4c40*/  BSYNC B1 ;  /* 0x0000000000017941 */ /* 0x000fea0003800000 */
.L_x_160:
        /* <DEDUP_REMOVED lines=9> */
.L_x_163:
[----:B------:R-:W-:Y:S05]  /*4ce0*/  BSYNC B1 ;  /* 0x0000000000017941 */ /* 0x000fea0003800000 */
.L_x_162:
        /* <DEDUP_REMOVED lines=9> */
.L_x_165:
[----:B------:R-:W-:Y:S05]  /*4d80*/  BSYNC B1 ;  /* 0x0000000000017941 */ /* 0x000fea0003800000 */
.L_x_164:
        /* <DEDUP_REMOVED lines=10> */
.L_x_167:
[----:B------:R-:W-:Y:S05]  /*4e30*/  BSYNC B1 ;  /* 0x0000000000017941 */ /* 0x000fea0003800000 */
.L_x_166:
        /* <DEDUP_REMOVED lines=10> */
.L_x_169:
[----:B------:R-:W-:Y:S05]  /*4ee0*/  BSYNC B1 ;  /* 0x0000000000017941 */ /* 0x000fea0003800000 */
.L_x_168:
        /* <DEDUP_REMOVED lines=9> */
.L_x_171:
[----:B------:R-:W-:Y:S05]  /*4f80*/  BSYNC B1 ;  /* 0x0000000000017941 */ /* 0x000fea0003800000 */
.L_x_170:
        /* <DEDUP_REMOVED lines=9> */
.L_x_173:
[----:B------:R-:W-:Y:S05]  /*5020*/  BSYNC B1 ;  /* 0x0000000000017941 */ /* 0x000fea0003800000 */
.L_x_172:
        /* <DEDUP_REMOVED lines=10> */
.L_x_175:
[----:B------:R-:W-:Y:S05]  /*50d0*/  BSYNC B1 ;  /* 0x0000000000017941 */ /* 0x000fea0003800000 */
.L_x_174:
        /* <DEDUP_REMOVED lines=10> */
.L_x_177:
[----:B------:R-:W-:Y:S05]  /*5180*/  BSYNC B1 ;  /* 0x0000000000017941 */ /* 0x000fea0003800000 */
.L_x_176:
        /* <DEDUP_REMOVED lines=9> */
.L_x_179:
[----:B------:R-:W-:Y:S05]  /*5220*/  BSYNC B1 ;  /* 0x0000000000017941 */ /* 0x000fea0003800000 */
.L_x_178:
        /* <DEDUP_REMOVED lines=9> */
.L_x_181:
[----:B------:R-:W-:Y:S05]  /*52c0*/  BSYNC B1 ;  /* 0x0000000000017941 */ /* 0x000fea0003800000 */
.L_x_180:
        /* <DEDUP_REMOVED lines=10> */
.L_x_183:
[----:B------:R-:W-:Y:S05]  /*5370*/  BSYNC B1 ;  /* 0x0000000000017941 */ /* 0x000fea0003800000 */
.L_x_182:
        /* <DEDUP_REMOVED lines=10> */
.L_x_185:
[----:B------:R-:W-:Y:S05]  /*5420*/  BSYNC B1 ;  /* 0x0000000000017941 */ /* 0x000fea0003800000 */
.L_x_184:
        /* <DEDUP_REMOVED lines=9> */
.L_x_187:
[----:B------:R-:W-:Y:S05]  /*54c0*/  BSYNC B1 ;  /* 0x0000000000017941 */ /* 0x000fea0003800000 */
.L_x_186:
        /* <DEDUP_REMOVED lines=9> */
.L_x_189:
[----:B------:R-:W-:Y:S05]  /*5560*/  BSYNC B1 ;  /* 0x0000000000017941 */ /* 0x000fea0003800000 */
.L_x_188:
        /* <DEDUP_REMOVED lines=10> */
.L_x_191:
[----:B------:R-:W-:Y:S05]  /*5610*/  BSYNC B1 ;  /* 0x0000000000017941 */ /* 0x000fea0003800000 */
.L_x_190:
        /* <DEDUP_REMOVED lines=10> */
.L_x_193:
[----:B------:R-:W-:Y:S05]  /*56c0*/  BSYNC B1 ;  /* 0x0000000000017941 */ /* 0x000fea0003800000 */
.L_x_192:
        /* <DEDUP_REMOVED lines=9> */
.L_x_195:
[----:B------:R-:W-:Y:S05]  /*5760*/  BSYNC B1 ;  /* 0x0000000000017941 */ /* 0x000fea0003800000 */
.L_x_194:
        /* <DEDUP_REMOVED lines=9> */
.L_x_197:
[----:B------:R-:W-:Y:S05]  /*5800*/  BSYNC B1 ;  /* 0x0000000000017941 */ /* 0x000fea0003800000 */
.L_x_196:
        /* <DEDUP_REMOVED lines=10> */
.L_x_199:
[----:B------:R-:W-:Y:S05]  /*58b0*/  BSYNC B1 ;  /* 0x0000000000017941 */ /* 0x000fea0003800000 */
.L_x_198:
        /* <DEDUP_REMOVED lines=10> */
.L_x_201:
[----:B------:R-:W-:Y:S05]  /*5960*/  BSYNC B1 ;  /* 0x0000000000017941 */ /* 0x000fea0003800000 */
.L_x_200:
        /* <DEDUP_REMOVED lines=9> */
.L_x_203:
[----:B------:R-:W-:Y:S05]  /*5a00*/  BSYNC B1 ;  /* 0x0000000000017941 */ /* 0x000fea0003800000 */
.L_x_202:
        /* <DEDUP_REMOVED lines=9> */
.L_x_205:
[----:B------:R-:W-:Y:S05]  /*5aa0*/  BSYNC B1 ;  /* 0x0000000000017941 */ /* 0x000fea0003800000 */
.L_x_204:
        /* <DEDUP_REMOVED lines=10> */
.L_x_207:
[----:B------:R-:W-:Y:S05]  /*5b50*/  BSYNC B1 ;  /* 0x0000000000017941 */ /* 0x000fea0003800000 */
.L_x_206:
        /* <DEDUP_REMOVED lines=10> */
.L_x_209:
[----:B------:R-:W-:Y:S05]  /*5c00*/  BSYNC B1 ;  /* 0x0000000000017941 */ /* 0x000fea0003800000 */
.L_x_208:
        /* <DEDUP_REMOVED lines=9> */
.L_x_211:
[----:B------:R-:W-:Y:S05]  /*5ca0*/  BSYNC B1 ;  /* 0x0000000000017941 */ /* 0x000fea0003800000 */
.L_x_210:
        /* <DEDUP_REMOVED lines=9> */
.L_x_213:
[----:B------:R-:W-:Y:S05]  /*5d40*/  BSYNC B1 ;  /* 0x0000000000017941 */ /* 0x000fea0003800000 */
.L_x_212:
        /* <DEDUP_REMOVED lines=10> */
.L_x_215:
[----:B------:R-:W-:Y:S05]  /*5df0*/  BSYNC B1 ;  /* 0x0000000000017941 */ /* 0x000fea0003800000 */
.L_x_214:
        /* <DEDUP_REMOVED lines=10> */
.L_x_217:
[----:B------:R-:W-:Y:S05]  /*5ea0*/  BSYNC B1 ;  /* 0x0000000000017941 */ /* 0x000fea0003800000 */
.L_x_216:
        /* <DEDUP_REMOVED lines=9> */
.L_x_219:
[----:B------:R-:W-:Y:S05]  /*5f40*/  BSYNC B1 ;  /* 0x0000000000017941 */ /* 0x000fea0003800000 */
.L_x_218:
        /* <DEDUP_REMOVED lines=9> */
.L_x_221:
[----:B------:R-:W-:Y:S05]  /*5fe0*/  BSYNC B1 ;  /* 0x0000000000017941 */ /* 0x000fea0003800000 */
.L_x_220:
        /* <DEDUP_REMOVED lines=10> */
.L_x_223:
[----:B------:R-:W-:Y:S05]  /*6090*/  BSYNC B1 ;  /* 0x0000000000017941 */ /* 0x000fea0003800000 */
.L_x_222:
        /* <DEDUP_REMOVED lines=10> */
.L_x_225:
[----:B------:R-:W-:Y:S05]  /*6140*/  BSYNC B1 ;  /* 0x0000000000017941 */ /* 0x000fea0003800000 */
.L_x_224:
        /* <DEDUP_REMOVED lines=9> */
.L_x_227:
[----:B------:R-:W-:Y:S05]  /*61e0*/  BSYNC B1 ;  /* 0x0000000000017941 */ /* 0x000fea0003800000 */
.L_x_226:
        /* <DEDUP_REMOVED lines=9> */
.L_x_229:
[----:B------:R-:W-:Y:S05]  /*6280*/  BSYNC B1 ;  /* 0x0000000000017941 */ /* 0x000fea0003800000 */
.L_x_228:
        /* <DEDUP_REMOVED lines=10> */
.L_x_231:
[----:B------:R-:W-:Y:S05]  /*6330*/  BSYNC B1 ;  /* 0x0000000000017941 */ /* 0x000fea0003800000 */
.L_x_230:
        /* <DEDUP_REMOVED lines=10> */
.L_x_233:
[----:B------:R-:W-:Y:S05]  /*63e0*/  BSYNC B1 ;  /* 0x0000000000017941 */ /* 0x000fea0003800000 */
.L_x_232:
        /* <DEDUP_REMOVED lines=9> */
.L_x_235:
[----:B------:R-:W-:Y:S05]  /*6480*/  BSYNC B1 ;  /* 0x0000000000017941 */ /* 0x000fea0003800000 */
.L_x_234:
        /* <DEDUP_REMOVED lines=9> */
.L_x_237:
[----:B------:R-:W-:Y:S05]  /*6520*/  BSYNC B1 ;  /* 0x0000000000017941 */ /* 0x000fea0003800000 */
.L_x_236:
        /* <DEDUP_REMOVED lines=10> */
.L_x_239:
[----:B------:R-:W-:Y:S05]  /*65d0*/  BSYNC B1 ;  /* 0x0000000000017941 */ /* 0x000fea0003800000 */
.L_x_238:
        /* <DEDUP_REMOVED lines=10> */
.L_x_241:
[----:B------:R-:W-:Y:S05]  /*6680*/  BSYNC B1 ;  /* 0x0000000000017941 */ /* 0x000fea0003800000 */
.L_x_240:
        /* <DEDUP_REMOVED lines=9> */
.L_x_243:
[----:B------:R-:W-:Y:S05]  /*6720*/  BSYNC B1 ;  /* 0x0000000000017941 */ /* 0x000fea0003800000 */
.L_x_242:
        /* <DEDUP_REMOVED lines=9> */
.L_x_245:
[----:B------:R-:W-:Y:S05]  /*67c0*/  BSYNC B1 ;  /* 0x0000000000017941 */ /* 0x000fea0003800000 */
.L_x_244:
        /* <DEDUP_REMOVED lines=10> */
.L_x_247:
[----:B------:R-:W-:Y:S05]  /*6870*/  BSYNC B1 ;  /* 0x0000000000017941 */ /* 0x000fea0003800000 */
.L_x_246:
        /* <DEDUP_REMOVED lines=10> */
.L_x_249:
[----:B------:R-:W-:Y:S05]  /*6920*/  BSYNC B1 ;  /* 0x0000000000017941 */ /* 0x000fea0003800000 */
.L_x_248:
        /* <DEDUP_REMOVED lines=9> */
.L_x_251:
[----:B------:R-:W-:Y:S05]  /*69c0*/  BSYNC B1 ;  /* 0x0000000000017941 */ /* 0x000fea0003800000 */
.L_x_250:
        /* <DEDUP_REMOVED lines=9> */
.L_x_253:
[----:B------:R-:W-:Y:S05]  /*6a60*/  BSYNC B1 ;  /* 0x0000000000017941 */ /* 0x000fea0003800000 */
.L_x_252:
        /* <DEDUP_REMOVED lines=10> */
.L_x_255:
[----:B------:R-:W-:Y:S05]  /*6b10*/  BSYNC B1 ;  /* 0x0000000000017941 */ /* 0x000fea0003800000 */
.L_x_254:
        /* <DEDUP_REMOVED lines=10> */
.L_x_257:
[----:B------:R-:W-:Y:S05]  /*6bc0*/  BSYNC B1 ;  /* 0x0000000000017941 */ /* 0x000fea0003800000 */
.L_x_256:
        /* <DEDUP_REMOVED lines=9> */
.L_x_259:
[----:B------:R-:W-:Y:S05]  /*6c60*/  BSYNC B1 ;  /* 0x0000000000017941 */ /* 0x000fea0003800000 */
.L_x_258:
        /* <DEDUP_REMOVED lines=9> */
.L_x_261:
[----:B------:R-:W-:Y:S05]  /*6d00*/  BSYNC B1 ;  /* 0x0000000000017941 */ /* 0x000fea0003800000 */
.L_x_260:
        /* <DEDUP_REMOVED lines=10> */
.L_x_263:
[----:B------:R-:W-:Y:S05]  /*6db0*/  BSYNC B1 ;  /* 0x0000000000017941 */ /* 0x000fea0003800000 */
.L_x_262:
        /* <DEDUP_REMOVED lines=10> */
.L_x_265:
[----:B------:R-:W-:Y:S05]  /*6e60*/  BSYNC B1 ;  /* 0x0000000000017941 */ /* 0x000fea0003800000 */
.L_x_264:
        /* <DEDUP_REMOVED lines=9> */
.L_x_267:
[----:B------:R-:W-:Y:S05]  /*6f00*/  BSYNC B1 ;  /* 0x0000000000017941 */ /* 0x000fea0003800000 */
.L_x_266:
        /* <DEDUP_REMOVED lines=9> */
.L_x_269:
[----:B------:R-:W-:Y:S05]  /*6fa0*/  BSYNC B1 ;  /* 0x0000000000017941 */ /* 0x000fea0003800000 */
.L_x_268:
        /* <DEDUP_REMOVED lines=10> */
.L_x_271:
[----:B------:R-:W-:Y:S05]  /*7050*/  BSYNC B1 ;  /* 0x0000000000017941 */ /* 0x000fea0003800000 */
.L_x_270:
        /* <DEDUP_REMOVED lines=10> */
.L_x_273:
[----:B------:R-:W-:Y:S05]  /*7100*/  BSYNC B1 ;  /* 0x0000000000017941 */ /* 0x000fea0003800000 */
.L_x_272:
        /* <DEDUP_REMOVED lines=9> */
.L_x_275:
[----:B------:R-:W-:Y:S05]  /*71a0*/  BSYNC B1 ;  /* 0x0000000000017941 */ /* 0x000fea0003800000 */
.L_x_274:
        /* <DEDUP_REMOVED lines=9> */
.L_x_277:
[----:B------:R-:W-:Y:S05]  /*7240*/  BSYNC B1 ;  /* 0x0000000000017941 */ /* 0x000fea0003800000 */
.L_x_276:
        /* <DEDUP_REMOVED lines=10> */
.L_x_279:
[----:B------:R-:W-:Y:S05]  /*72f0*/  BSYNC B1 ;  /* 0x0000000000017941 */ /* 0x000fea0003800000 */
.L_x_278:
        /* <DEDUP_REMOVED lines=10> */
.L_x_281:
[----:B------:R-:W-:Y:S05]  /*73a0*/  BSYNC B1 ;  /* 0x0000000000017941 */ /* 0x000fea0003800000 */
.L_x_280:
[----:B01--45:R-:W-:Y:S01]  /*73b0*/  IMAD.U32 R7, R22, 0x10000, RZ ;  /* 0x0001000016077824 */ /* 0x033fe200078e00ff */
        /* <DEDUP_REMOVED lines=8> */
.L_x_283:
[----:B------:R-:W-:Y:S05]  /*7440*/  BSYNC B1 ;  /* 0x0000000000017941 */ /* 0x000fea0003800000 */
.L_x_282:
[----:B0----5:R-:W-:Y:S01]  /*7450*/  IMAD.U32 R5, R22, 0x10000, RZ ;  /* 0x0001000016057824 */ /* 0x021fe200078e00ff */
[----:B------:R-:W-:Y:S01]  /*7460*/  ISETP.GT.AND P0, PT, R3, 0x8, P0 ;  /* 0x000000080300780c */ /* 0x000fe20000704270 */
[----:B------:R-:W-:Y:S01]  /*7470*/  @P1 IMAD.MOV.U32 R4, RZ, RZ, R10 ;  /* 0x000000ffff041224 */ /* 0x000fe200078e000a */
[----:B------:R-:W-:Y:S01]  /*7480*/  BSSY B1, `(.L_x_284) ;  /* 0x0000009000017945 */ /* 0x000fe20003800000 */
[----:B------:R-:W-:-:S04]  /*7490*/  FMUL R5, R5, R152 ;  /* 0x0000009805057220 */ /* 0x000fc80000400000 */
[----:B------:R-:W-:-:S05]  /*74a0*/  FFMA R5, R150, R153, R5 ;  /* 0x0000009996057223 */ /* 0x000fca0000000005 */
[----:B------:R-:W-:-:S04]  /*74b0*/  F2FP.BF16.F32.PACK_AB R5, RZ, R5 ;  /* 0x00000005ff05723e */ /* 0x000fc800000010ff */
[----:B------:R-:W-:Y:S01]  /*74c0*/  PRMT R2, R5, 0x7610, R2 ;  /* 0x0000761005027816 */ /* 0x000fe20000000002 */
[----:B------:R-:W-:-:S05]  /*74d0*/  @P1 IMAD.MOV.U32 R5, RZ, RZ, R11 ;  /* 0x000000ffff051224 */ /* 0x000fca00078e000b */
[----:B------:R0:W-:Y:S01]  /*74e0*/  @P1 STG.E.U16 desc[UR36][R4.64+0x1f0], R2 ;  /* 0x0001f00204001986 */ /* 0x0001e2000c101524 */
[----:B------:R-:W-:Y:S05]  /*74f0*/  @!P0 BRA `(.L_x_285) ;  /* 0x0000000000048947 */ /* 0x000fea0003800000 */
[----:B------:R4:W5:Y:S02]  /*7500*/  LDG.E.LTC128B.U16 R22, desc[UR36][R8.64+0x1f2] ;  /* 0x0001f22408167981 */ /* 0x000964000c1e1520 */
.L_x_285:
[----:B------:R-:W-:Y:S05]  /*7510*/  BSYNC B1 ;  /* 0x0000000000017941 */ /* 0x000fea0003800000 */
.L_x_284:
[----:B------:R-:W-:Y:S05]  /*7520*/  @!P0 BRA `(.L_x_286) ;  /* 0x0000002400488947 */ /* 0x000fea0003800000 */
[----:B-----5:R-:W-:-:S04]  /*7530*/  IMAD.U32 R3, R22, 0x10000, RZ ;  /* 0x0001000016037824 */ /* 0x020fc800078e00ff */
[----:B------:R-:W-:-:S04]  /*7540*/  FMUL R0, R3, R152 ;  /* 0x0000009803007220 */ /* 0x000fc80000400000 */
[----:B------:R-:W-:-:S05]  /*7550*/  FFMA R0, R151, R153, R0 ;  /* 0x0000009997007223 */ /* 0x000fca0000000000 */
[----:B------:R-:W-:-:S05]  /*7560*/  F2FP.BF16.F32.PACK_AB R0, RZ, R0 ;  /* 0x00000000ff00723e */ /* 0x000fca00000010ff */
[----:B------:R0:W-:Y:S01]  /*7570*/  STG.E.U16 desc[UR36][R10.64+0x1f2], R0 ;  /* 0x0001f2000a007986 */ /* 0x0001e2000c101524 */
[----:B------:R-:W-:Y:S05]  /*7580*/  BRA `(.L_x_286) ;  /* 0x0000002400307947 */ /* 0x000fea0003800000 */
.L_x_33:
[----:B------:R-:W-:Y:S01]  /*7590*/  ISETP.GT.AND P0, PT, R0, 0x1, PT ;  /* 0x000000010000780c */ /* 0x000fe20003f04270 */
[----:B------:R-:W-:Y:S01]  /*75a0*/  ULDC.64 UR4, c[0x0][0x5c0] ;  /* 0x0001700000047ab9 */ /* 0x000fe20000000a00 */
[-C--:B------:R-:W-:Y:S01]  /*75b0*/  FMUL R24, R24, R153.reuse ;  /* 0x0000009918187220 */ /* 0x080fe20000400000 */
[-C--:B------:R-:W-:Y:S01]  /*75c0*/  FMUL R25, R25, R153.reuse ;  /* 0x0000009919197220 */ /* 0x080fe20000400000 */
[----:B------:R-:W-:Y:S01]  /*75d0*/  ISETP.GT.AND P3, PT, R3, RZ, P0 ;  /* 0x000000ff0300720c */ /* 0x000fe20000764270 */
[-C--:B------:R-:W-:Y:S01]  /*75e0*/  FMUL R26, R26, R153.reuse ;  /* 0x000000991a1a7220 */ /* 0x080fe20000400000 */
[----:B------:R-:W-:Y:S01]  /*75f0*/  LEA R4, P4, R6, UR4, 0x1 ;  /* 0x0000000406047c11 */ /* 0x000fe2000f8808ff */
[-C--:B------:R-:W-:Y:S01]  /*7600*/  FMUL R27, R27, R153.reuse ;  /* 0x000000991b1b7220 */ /* 0x080fe20000400000 */
[----:B------:R-:W-:Y:S01]  /*7610*/  F2FP.BF16.F32.PACK_AB R24, RZ, R24 ;  /* 0x00000018ff18723e */ /* 0x000fe200000010ff */
[-C--:B------:R-:W-:Y:S01]  /*7620*/  FMUL R28, R28, R153.reuse ;  /* 0x000000991c1c7220 */ /* 0x080fe20000400000 */
[----:B------:R-:W-:Y:S01]  /*7630*/  LEA.HI.X R5, R6, UR5, R179, 0x1, P4 ;  /* 0x0000000506057c11 */ /* 0x000fe2000a0f0cb3 */
[----:B------:R-:W-:Y:S01]  /*7640*/  FMUL R29, R29, R153 ;  /* 0x000000991d1d7220 */ /* 0x000fe20000400000 */
[----:B------:R-:W-:Y:S01]  /*7650*/  F2FP.BF16.F32.PACK_AB R25, RZ, R25 ;  /* 0x00000019ff19723e */ /* 0x000fe200000010ff */
[-C--:B------:R-:W-:Y:S01]  /*7660*/  FMUL R30, R30, R153.reuse ;  /* 0x000000991e1e7220 */ /* 0x080fe20000400000 */
[----:B------:R-:W-:Y:S01]  /*7670*/  SHF.L.U64.HI R11, R10, 0x4, R11 ;  /* 0x000000040a0b7819 */ /* 0x000fe2000001020b */
[----:B------:R-:W-:Y:S01]  /*7680*/  @P1 STG.E.U16 desc[UR36][R4.64], R24 ;  /* 0x0000001804001986 */ /* 0x000fe2000c101524 */
[----:B------:R-:W-:Y:S01]  /*7690*/  ISETP.GT.AND P1, PT, R0, 0x8, PT ;  /* 0x000000080000780c */ /* 0x000fe20003f24270 */
[-C--:B------:R-:W-:Y:S01]  /*76a0*/  FMUL R31, R31, R153.reuse ;  /* 0x000000991f1f7220 */ /* 0x080fe20000400000 */
[C---:B------:R-:W-:Y:S01]  /*76b0*/  ISETP.GT.AND P4, PT, R3.reuse, 0x8, P0 ;  /* 0x000000080300780c */ /* 0x040fe20000784270 */
[----:B------:R-:W-:Y:S01]  /*76c0*/  @P3 STG.E.U16 desc[UR36][R4.64+0x2], R25 ;  /* 0x0000021904003986 */ /* 0x000fe2000c101524 */
[----:B------:R-:W-:Y:S01]  /*76d0*/  LEA R6, P3, R10, R4, 0x4 ;  /* 0x000000040a067211 */ /* 0x000fe200078620ff */
[-C--:B------:R-:W-:Y:S01]  /*76e0*/  FMUL R32, R32, R153.reuse ;  /* 0x0000009920207220 */ /* 0x080fe20000400000 */
[----:B------:R-:W-:Y:S01]  /*76f0*/  ISETP.GT.AND P2, PT, R3, 0x8, P2 ;  /* 0x000000080300780c */ /* 0x000fe20001744270 */
[-C--:B------:R-:W-:Y:S01]  /*7700*/  FMUL R33, R33, R153.reuse ;  /* 0x0000009921217220 */ /* 0x080fe20000400000 */
[----:B------:R-:W-:Y:S01]  /*7710*/  ISETP.GT.AND P0, PT, R0, 0x9, PT ;  /* 0x000000090000780c */ /* 0x000fe20003f04270 */
[----:B------:R-:W-:Y:S01]  /*7720*/  IMAD.X R7, R11, 0x1, R5, P3 ;  /* 0x000000010b077824 */ /* 0x000fe200018e0605 */
[C---:B------:R-:W-:Y:S01]  /*7730*/  ISETP.GT.AND P5, PT, R3.reuse, RZ, P1 ;  /* 0x000000ff0300720c */ /* 0x040fe20000fa4270 */
[-C--:B------:R-:W-:Y:S01]  /*7740*/  FMUL R34, R34, R153.reuse ;  /* 0x0000009922227220 */ /* 0x080fe20000400000 */
[----:B------:R-:W-:Y:S01]  /*7750*/  ISETP.GT.AND P3, PT, R3, RZ, P0 ;  /* 0x000000ff0300720c */ /* 0x000fe20000764270 */
[-C--:B------:R-:W-:Y:S01]  /*7760*/  FMUL R35, R35, R153.reuse ;  /* 0x0000009923237220 */ /* 0x080fe20000400000 */
[----:B------:R-:W-:Y:S01]  /*7770*/  F2FP.BF16.F32.PACK_AB R26, RZ, R26 ;  /* 0x0000001aff1a723e */ /* 0x000fe200000010ff */
[----:B------:R-:W-:Y:S01]  /*7780*/  FMUL R36, R36, R153 ;  /* 0x0000009924247220 */ /* 0x000fe20000400000 */
[----:B------:R-:W-:Y:S01]  /*7790*/  F2FP.BF16.F32.PACK_AB R27, RZ, R27 ;  /* 0x0000001bff1b723e */ /* 0x000fe200000010ff */
[----:B------:R-:W-:Y:S01]  /*77a0*/  FMUL R37, R37, R153 ;  /* 0x0000009925257220 */ /* 0x000fe20000400000 */
[----:B------:R-:W-:Y:S01]  /*77b0*/  F2FP.BF16.F32.PACK_AB R28, RZ, R28 ;  /* 0x0000001cff1c723e */ /* 0x000fe200000010ff */
[----:B------:R-:W-:Y:S01]  /*77c0*/  @P2 STG.E.U16 desc[UR36][R6.64], R26 ;  /* 0x0000001a06002986 */ /* 0x000fe2000c101524 */
[----:B------:R-:W-:Y:S01]  /*77d0*/  F2FP.BF16.F32.PACK_AB R29, RZ, R29 ;  /* 0x0000001dff1d723e */ /* 0x000fe200000010ff */
[-C--:B------:R-:W-:Y:S01]  /*77e0*/  FMUL R38, R38, R153.reuse ;  /* 0x0000009926267220 */ /* 0x080fe20000400000 */
[----:B------:R-:W-:Y:S01]  /*77f0*/  ISETP.GT.AND P2, PT, R3, 0x8, P1 ;  /* 0x000000080300780c */ /* 0x000fe20000f44270 */
[----:B------:R-:W-:Y:S01]  /*7800*/  @P4 STG.E.U16 desc[UR36][R6.64+0x2], R27 ;  /* 0x0000021b06004986 */ /* 0x000fe2000c101524 */
[----:B------:R-:W-:Y:S01]  /*7810*/  ISETP.GT.AND P1, PT, R0, 0x10, PT ;  /* 0x000000100000780c */ /* 0x000fe20003f24270 */
[-C--:B------:R-:W-:Y:S01]  /*7820*/  FMUL R39, R39, R153.reuse ;  /* 0x0000009927277220 */ /* 0x080fe20000400000 */
[----:B------:R-:W-:Y:S01]  /*7830*/  F2FP.BF16.F32.PACK_AB R30, RZ, R30 ;  /* 0x0000001eff1e723e */ /* 0x000fe200000010ff */
[----:B------:R-:W-:Y:S01]  /*7840*/  @P5 STG.E.U16 desc[UR36][R4.64+0x10], R28 ;  /* 0x0000101c04005986 */ /* 0x000fe2000c101524 */
[C---:B------:R-:W-:Y:S01]  /*7850*/  ISETP.GT.AND P4, PT, R3.reuse, RZ, P1 ;  /* 0x000000ff0300720c */ /* 0x040fe20000f84270 */
[----:B------:R-:W-:Y:S01]  /*7860*/  FMUL R40, R40, R153 ;  /* 0x0000009928287220 */ /* 0x000fe20000400000 */
[----:B------:R-:W-:Y:S01]  /*7870*/  F2FP.BF16.F32.PACK_AB R31, RZ, R31 ;  /* 0x0000001fff1f723e */ /* 0x000fe200000010ff */
[----:B------:R-:W-:Y:S01]  /*7880*/  @P3 STG.E.U16 desc[UR36][R4.64+0x12], R29 ;  /* 0x0000121d04003986 */ /* 0x000fe2000c101524 */
[----:B------:R-:W-:Y:S01]  /*7890*/  ISETP.GT.AND P3, PT, R3, 0x8, P0 ;  /* 0x000000080300780c */ /* 0x000fe20000764270 */
[-C--:B------:R-:W-:Y:S01]  /*78a0*/  FMUL R41, R41, R153.reuse ;  /* 0x0000009929297220 */ /* 0x080fe20000400000 */
[----:B------:R-:W-:Y:S01]  /*78b0*/  ISETP.GT.AND P0, PT, R0, 0x11, PT ;  /* 0x000000110000780c */ /* 0x000fe20003f04270 */
[----:B------:R-:W-:Y:S01]  /*78c0*/  @P2 STG.E.U16 desc[UR36][R6.64+0x10], R30 ;  /* 0x0000101e06002986 */ /* 0x000fe2000c101524 */
[----:B------:R-:W-:Y:S01]  /*78d0*/  F2FP.BF16.F32.PACK_AB R32, RZ, R32 ;  /* 0x00000020ff20723e */ /* 0x000fe200000010ff */
[-C--:B------:R-:W-:Y:S01]  /*78e0*/  FMUL R42, R42, R153.reuse ;  /* 0x000000992a2a7220 */ /* 0x080fe20000400000 */
[----:B------:R-:W-:Y:S01]  /*78f0*/  ISETP.GT.AND P5, PT, R3, RZ, P0 ;  /* 0x000000ff0300720c */ /* 0x000fe200007a4270 */
[-C--:B------:R-:W-:Y:S01]  /*7900*/  FMUL R43, R43, R153.reuse ;  /* 0x000000992b2b7220 */ /* 0x080fe20000400000 */
[----:B------:R-:W-:Y:S01]  /*7910*/  ISETP.GT.AND P2, PT, R3, 0x8, P1 ;  /* 0x000000080300780c */ /* 0x000fe20000f44270 */
[-C--:B------:R-:W-:Y:S01]  /*7920*/  FMUL R44, R44, R153.reuse ;  /* 0x000000992c2c7220 */ /* 0x080fe20000400000 */
[----:B------:R-:W-:Y:S01]  /*7930*/  ISETP.GT.AND P1, PT, R0, 0x18, PT ;  /* 0x000000180000780c */ /* 0x000fe20003f24270 */
[----:B------:R-:W-:Y:S01]  /*7940*/  FMUL R45, R45, R153 ;  /* 0x000000992d2d7220 */ /* 0x000fe20000400000 */
[----:B------:R-:W-:Y:S01]  /*7950*/  F2FP.BF16.F32.PACK_AB R33, RZ, R33 ;  /* 0x00000021ff21723e */ /* 0x000fe200000010ff */
[----:B------:R-:W-:Y:S01]  /*7960*/  @P3 STG.E.U16 desc[UR36][R6.64+0x12], R31 ;  /* 0x0000121f06003986 */ /* 0x000fe2000c101524 */
[C---:B------:R-:W-:Y:S01]  /*7970*/  ISETP.GT.AND P3, PT, R3.reuse, 0x8, P0 ;  /* 0x000000080300780c */ /* 0x040fe20000764270 */
[-C--:B------:R-:W-:Y:S01]  /*7980*/  FMUL R46, R46, R153.reuse ;  /* 0x000000992e2e7220 */ /* 0x080fe20000400000 */
[----:B------:R-:W-:Y:S01]  /*7990*/  ISETP.GT.AND P0, PT, R0, 0x19, PT ;  /* 0x000000190000780c */ /* 0x000fe20003f04270 */
[----:B------:R-:W-:Y:S01]  /*79a0*/  @P4 STG.E.U16 desc[UR36][R4.64+0x20], R32 ;  /* 0x0000202004004986 */ /* 0x000fe2000c101524 */
[----:B------:R-:W-:Y:S01]  /*79b0*/  ISETP.GT.AND P4, PT, R3, RZ, P1 ;  /* 0x000000ff0300720c */ /* 0x000fe20000f84270 */
[-C--:B------:R-:W-:Y:S01]  /*79c0*/  FMUL R47, R47, R153.reuse ;  /* 0x000000992f2f7220 */ /* 0x080fe20000400000 */
[----:B------:R-:W-:Y:S01]  /*79d0*/  F2FP.BF16.F32.PACK_AB R34, RZ, R34 ;  /* 0x00000022ff22723e */ /* 0x000fe200000010ff */
[----:B------:R-:W-:Y:S01]  /*79e0*/  @P5 STG.E.U16 desc[UR36][R4.64+0x22], R33 ;  /* 0x0000222104005986 */ /* 0x000fe2000c101524 */
[----:B------:R-:W-:Y:S01]  /*79f0*/  ISETP.GT.AND P5, PT, R3, RZ, P0 ;  /* 0x000000ff0300720c */ /* 0x000fe200007a4270 */
[----:B------:R-:W-:Y:S01]  /*7a00*/  FMUL R48, R48, R153 ;  /* 0x0000009930307220 */ /* 0x000fe20000400000 */
[----:B------:R-:W-:Y:S01]  /*7a10*/  F2FP.BF16.F32.PACK_AB R35, RZ, R35 ;  /* 0x00000023ff23723e */ /* 0x000fe200000010ff */
[----:B------:R-:W-:Y:S01]  /*7a20*/  @P2 STG.E.U16 desc[UR36][R6.64+0x20], R34 ;  /* 0x0000202206002986 */ /* 0x000fe2000c101524 */
[----:B------:R-:W-:Y:S01]  /*7a30*/  F2FP.BF16.F32.PACK_AB R36, RZ, R36 ;  /* 0x00000024ff24723e */ /* 0x000fe200000010ff */
[-C--:B------:R-:W-:Y:S01]  /*7a40*/  FMUL R49, R49, R153.reuse ;  /* 0x0000009931317220 */ /* 0x080fe20000400000 */
[C---:B------:R-:W-:Y:S01]  /*7a50*/  ISETP.GT.AND P2, PT, R3.reuse, 0x8, P1 ;  /* 0x000000080300780c */ /* 0x040fe20000f44270 */
[----:B------:R-:W-:Y:S01]  /*7a60*/  @P3 STG.E.U16 desc[UR36][R6.64+0x22], R35 ;  /* 0x0000222306003986 */ /* 0x000fe2000c101524 */
[----:B------:R-:W-:Y:S01]  /*7a70*/  ISETP.GT.AND P1, PT, R0, 0x20, PT ;  /* 0x000000200000780c */ /* 0x000fe20003f24270 */
[----:B------:R-:W-:Y:S01]  /*7a80*/  FMUL R50, R50, R153 ;  /* 0x0000009932327220 */ /* 0x000fe20000400000 */
[----:B------:R-:W-:Y:S01]  /*7a90*/  F2FP.BF16.F32.PACK_AB R37, RZ, R37 ;  /* 0x00000025ff25723e */ /* 0x000fe200000010ff */
[----:B------:R-:W-:Y:S01]  /*7aa0*/  @P4 STG.E.U16 desc[UR36][R4.64+0x30], R36 ;  /* 0x0000302404004986 */ /* 0x000fe2000c101524 */
[----:B------:R-:W-:Y:S01]  /*7ab0*/  ISETP.GT.AND P3, PT, R3, 0x8, P0 ;  /* 0x000000080300780c */ /* 0x000fe20000764270 */
[-C--:B------:R-:W-:Y:S01]  /*7ac0*/  FMUL R51, R51, R153.reuse ;  /* 0x0000009933337220 */ /* 0x080fe20000400000 */
[----:B------:R-:W-:Y:S01]  /*7ad0*/  ISETP.GT.AND P0, PT, R0, 0x21, PT ;  /* 0x000000210000780c */ /* 0x000fe20003f04270 */
[----:B------:R-:W-:Y:S01]  /*7ae0*/  @P5 STG.E.U16 desc[UR36][R4.64+0x32], R37 ;  /* 0x0000322504005986 */ /* 0x000fe2000c101524 */
[----:B------:R-:W-:Y:S01]  /*7af0*/  ISETP.GT.AND P4, PT, R3, RZ, P1 ;  /* 0x000000ff0300720c */ /* 0x000fe20000f84270 */
[-C--:B------:R-:W-:Y:S01]  /*7b00*/  FMUL R52, R52, R153.reuse ;  /* 0x0000009934347220 */ /* 0x080fe20000400000 */
[----:B------:R-:W-:Y:S01]  /*7b10*/  F2FP.BF16.F32.PACK_AB R38, RZ, R38 ;  /* 0x00000026ff26723e */ /* 0x000fe200000010ff */
[-C--:B------:R-:W-:Y:S01]  /*7b20*/  FMUL R53, R53, R153.reuse ;  /* 0x0000009935357220 */ /* 0x080fe20000400000 */
        /* <DEDUP_REMOVED lines=325> */
[----:B------:R-:W-:Y:S01]  /*8f80*/  FMUL R151, R151, R153 ;  /* 0x0000009997977220 */ /* 0x000fe20000400000 */
[----:B------:R-:W-:Y:S01]  /*8f90*/  ISETP.GT.AND P2, PT, R3, 0x8, P1 ;  /* 0x000000080300780c */ /* 0x000fe20000f44270 */
[----:B------:R-:W-:Y:S01]  /*8fa0*/  @P3 STG.E.U16 desc[UR36][R6.64+0x132], R103 ;  /* 0x0001326706003986 */ /* 0x000fe2000c101524 */
[----:B------:R-:W-:-:S02]  /*8fb0*/  ISETP.GT.AND P1, PT, R0, 0xa8, PT ;  /* 0x000000a80000780c */ /* 0x000fc40003f24270 */
[----:B------:R-:W-:Y:S01]  /*8fc0*/  F2FP.BF16.F32.PACK_AB R105, RZ, R105 ;  /* 0x00000069ff69723e */ /* 0x000fe200000010ff */
[----:B------:R-:W-:Y:S01]  /*8fd0*/  @P4 STG.E.U16 desc[UR36][R4.64+0x140], R104 ;  /* 0x0001406804004986 */ /* 0x000fe2000c101524 */
[C---:B------:R-:W-:Y:S02]  /*8fe0*/  ISETP.GT.AND P3, PT, R3.reuse, 0x8, P0 ;  /* 0x000000080300780c */ /* 0x040fe40000764270 */
[----:B------:R-:W-:Y:S01]  /*8ff0*/  ISETP.GT.AND P0, PT, R0, 0xa9, PT ;  /* 0x000000a90000780c */ /* 0x000fe20003f04270 */
[----:B------:R-:W-:Y:S01]  /*9000*/  @P5 STG.E.U16 desc[UR36][R4.64+0x142], R105 ;  /* 0x0001426904005986 */ /* 0x000fe2000c101524 */
[C---:B------:R-:W-:Y:S02]  /*9010*/  ISETP.GT.AND P4, PT, R3.reuse, RZ, P1 ;  /* 0x000000ff0300720c */ /* 0x040fe40000f84270 */
[----:B------:R-:W-:Y:S02]  /*9020*/  F2FP.BF16.F32.PACK_AB R106, RZ, R106 ;  /* 0x0000006aff6a723e */ /* 0x000fe400000010ff */
[----:B------:R-:W-:-:S02]  /*9030*/  ISETP.GT.AND P5, PT, R3, RZ, P0 ;  /* 0x000000ff0300720c */ /* 0x000fc400007a4270 */
[----:B------:R-:W-:Y:S01]  /*9040*/  F2FP.BF16.F32.PACK_AB R107, RZ, R107 ;  /* 0x0000006bff6b723e */ /* 0x000fe200000010ff */
[----:B------:R-:W-:Y:S01]  /*9050*/  @P2 STG.E.U16 desc[UR36][R6.64+0x140], R106 ;  /* 0x0001406a06002986 */ /* 0x000fe2000c101524 */
[----:B------:R-:W-:Y:S02]  /*9060*/  F2FP.BF16.F32.PACK_AB R108, RZ, R108 ;  /* 0x0000006cff6c723e */ /* 0x000fe400000010ff */
[C---:B------:R-:W-:Y:S01]  /*9070*/  ISETP.GT.AND P2, PT, R3.reuse, 0x8, P1 ;  /* 0x000000080300780c */ /* 0x040fe20000f44270 */
[----:B------:R-:W-:Y:S01]  /*9080*/  @P3 STG.E.U16 desc[UR36][R6.64+0x142], R107 ;  /* 0x0001426b06003986 */ /* 0x000fe2000c101524 */
[----:B------:R-:W-:Y:S02]  /*9090*/  ISETP.GT.AND P1, PT, R0, 0xb0, PT ;  /* 0x000000b00000780c */ /* 0x000fe40003f24270 */
[----:B------:R-:W-:Y:S01]  /*90a0*/  F2FP.BF16.F32.PACK_AB R109, RZ, R109 ;  /* 0x0000006dff6d723e */ /* 0x000fe200000010ff */
[----:B------:R-:W-:Y:S01]  /*90b0*/  @P4 STG.E.U16 desc[UR36][R4.64+0x150], R108 ;  /* 0x0001506c04004986 */ /* 0x000fe2000c101524 */
[----:B------:R-:W-:-:S02]  /*90c0*/  ISETP.GT.AND P3, PT, R3, 0x8, P0 ;  /* 0x000000080300780c */ /* 0x000fc40000764270 */
[----:B------:R-:W-:Y:S01]  /*90d0*/  ISETP.GT.AND P0, PT, R0, 0xb1, PT ;  /* 0x000000b10000780c */ /* 0x000fe20003f04270 */
[----:B------:R-:W-:Y:S01]  /*90e0*/  @P5 STG.E.U16 desc[UR36][R4.64+0x152], R109 ;  /* 0x0001526d04005986 */ /* 0x000fe2000c101524 */
[C---:B------:R-:W-:Y:S02]  /*90f0*/  ISETP.GT.AND P4, PT, R3.reuse, RZ, P1 ;  /* 0x000000ff0300720c */ /* 0x040fe40000f84270 */
[----:B------:R-:W-:Y:S02]  /*9100*/  F2FP.BF16.F32.PACK_AB R110, RZ, R110 ;  /* 0x0000006eff6e723e */ /* 0x000fe400000010ff */
[----:B------:R-:W-:Y:S02]  /*9110*/  ISETP.GT.AND P5, PT, R3, RZ, P0 ;  /* 0x000000ff0300720c */ /* 0x000fe400007a4270 */
[----:B------:R-:W-:Y:S01]  /*9120*/  F2FP.BF16.F32.PACK_AB R111, RZ, R111 ;  /* 0x0000006fff6f723e */ /* 0x000fe200000010ff */
[----:B------:R-:W-:Y:S01]  /*9130*/  @P2 STG.E.U16 desc[UR36][R6.64+0x150], R110 ;  /* 0x0001506e06002986 */ /* 0x000fe2000c101524 */
[----:B------:R-:W-:-:S02]  /*9140*/  F2FP.BF16.F32.PACK_AB R112, RZ, R112 ;  /* 0x00000070ff70723e */ /* 0x000fc400000010ff */
[C---:B------:R-:W-:Y:S01]  /*9150*/  ISETP.GT.AND P2, PT, R3.reuse, 0x8, P1 ;  /* 0x000000080300780c */ /* 0x040fe20000f44270 */
[----:B------:R-:W-:Y:S01]  /*9160*/  @P3 STG.E.U16 desc[UR36][R6.64+0x152], R111 ;  /* 0x0001526f06003986 */ /* 0x000fe2000c101524 */
[C---:B------:R-:W-:Y:S02]  /*9170*/  ISETP.GT.AND P1, PT, R0.reuse, 0xb8, PT ;  /* 0x000000b80000780c */ /* 0x040fe40003f24270 */
[----:B------:R-:W-:Y:S01]  /*9180*/  F2FP.BF16.F32.PACK_AB R113, RZ, R113 ;  /* 0x00000071ff71723e */ /* 0x000fe200000010ff */
[----:B------:R-:W-:Y:S01]  /*9190*/  @P4 STG.E.U16 desc[UR36][R4.64+0x160], R112 ;  /* 0x0001607004004986 */ /* 0x000fe2000c101524 */
[C---:B------:R-:W-:Y:S02]  /*91a0*/  ISETP.GT.AND P3, PT, R3.reuse, 0x8, P0 ;  /* 0x000000080300780c */ /* 0x040fe40000764270 */
[----:B------:R-:W-:Y:S01]  /*91b0*/  ISETP.GT.AND P0, PT, R0, 0xb9, PT ;  /* 0x000000b90000780c */ /* 0x000fe20003f04270 */
[----:B------:R-:W-:Y:S01]  /*91c0*/  @P5 STG.E.U16 desc[UR36][R4.64+0x162], R113 ;  /* 0x0001627104005986 */ /* 0x000fe2000c101524 */
[----:B------:R-:W-:-:S02]  /*91d0*/  ISETP.GT.AND P4, PT, R3, RZ, P1 ;  /* 0x000000ff0300720c */ /* 0x000fc40000f84270 */
[----:B------:R-:W-:Y:S02]  /*91e0*/  F2FP.BF16.F32.PACK_AB R114, RZ, R114 ;  /* 0x00000072ff72723e */ /* 0x000fe400000010ff */
[C---:B------:R-:W-:Y:S02]  /*91f0*/  ISETP.GT.AND P5, PT, R3.reuse, RZ, P0 ;  /* 0x000000ff0300720c */ /* 0x040fe400007a4270 */
[----:B------:R-:W-:Y:S01]  /*9200*/  F2FP.BF16.F32.PACK_AB R115, RZ, R115 ;  /* 0x00000073ff73723e */ /* 0x000fe200000010ff */
[----:B------:R-:W-:Y:S01]  /*9210*/  @P2 STG.E.U16 desc[UR36][R6.64+0x160], R114 ;  /* 0x0001607206002986 */ /* 0x000fe2000c101524 */
[----:B------:R-:W-:Y:S02]  /*9220*/  F2FP.BF16.F32.PACK_AB R116, RZ, R116 ;  /* 0x00000074ff74723e */ /* 0x000fe400000010ff */
        /* <DEDUP_REMOVED lines=65> */
[----:B------:R-:W-:Y:S02]  /*9640*/  ISETP.GT.AND P5, PT, R3, RZ, P0 ;  /* 0x000000ff0300720c */ /* 0x000fe400007a4270 */
[----:B------:R-:W-:Y:S02]  /*9650*/  F2FP.BF16.F32.PACK_AB R134, RZ, R134 ;  /* 0x00000086ff86723e */ /* 0x000fe400000010ff */
[----:B------:R-:W-:Y:S02]  /*9660*/  F2FP.BF16.F32.PACK_AB R135, RZ, R135 ;  /* 0x00000087ff87723e */ /* 0x000fe400000010ff */
[----:B------:R-:W-:Y:S01]  /*9670*/  F2FP.BF16.F32.PACK_AB R136, RZ, R136 ;  /* 0x00000088ff88723e */ /* 0x000fe200000010ff */
[----:B------:R-:W-:Y:S01]  /*9680*/  @P2 STG.E.U16 desc[UR36][R6.64+0x1b0], R134 ;  /* 0x0001b08606002986 */ /* 0x000fe2000c101524 */
[----:B------:R-:W-:-:S02]  /*9690*/  F2FP.BF16.F32.PACK_AB R137, RZ, R137 ;  /* 0x00000089ff89723e */ /* 0x000fc400000010ff */
[C---:B------:R-:W-:Y:S01]  /*96a0*/  ISETP.GT.AND P1, PT, R3.reuse, 0x8, P1 ;  /* 0x000000080300780c */ /* 0x040fe20000f24270 */
[----:B------:R-:W-:Y:S01]  /*96b0*/  @P3 STG.E.U16 desc[UR36][R6.64+0x1b2], R135 ;  /* 0x0001b28706003986 */ /* 0x000fe2000c101524 */
[C---:B------:R-:W-:Y:S02]  /*96c0*/  ISETP.GT.AND P2, PT, R3.reuse, 0x8, P0 ;  /* 0x000000080300780c */ /* 0x040fe40000744270 */
[C---:B------:R-:W-:Y:S01]  /*96d0*/  ISETP.GT.AND P0, PT, R0.reuse, 0xe9, PT ;  /* 0x000000e90000780c */ /* 0x040fe20003f04270 */
[----:B------:R-:W-:Y:S01]  /*96e0*/  @P4 STG.E.U16 desc[UR36][R4.64+0x1c0], R136 ;  /* 0x0001c08804004986 */ /* 0x000fe2000c101524 */
[----:B------:R-:W-:Y:S02]  /*96f0*/  ISETP.GT.AND P4, PT, R0, 0xe8, PT ;  /* 0x000000e80000780c */ /* 0x000fe40003f84270 */
[----:B------:R-:W-:Y:S01]  /*9700*/  F2FP.BF16.F32.PACK_AB R138, RZ, R138 ;  /* 0x0000008aff8a723e */ /* 0x000fe200000010ff */
[----:B------:R-:W-:Y:S01]  /*9710*/  @P5 STG.E.U16 desc[UR36][R4.64+0x1c2], R137 ;  /* 0x0001c28904005986 */ /* 0x000fe2000c101524 */
[----:B------:R-:W-:-:S02]  /*9720*/  ISETP.GT.AND P5, PT, R3, RZ, P4 ;  /* 0x000000ff0300720c */ /* 0x000fc400027a4270 */
[----:B------:R-:W-:Y:S01]  /*9730*/  F2FP.BF16.F32.PACK_AB R139, RZ, R139 ;  /* 0x0000008bff8b723e */ /* 0x000fe200000010ff */
[----:B------:R-:W-:Y:S01]  /*9740*/  @P1 STG.E.U16 desc[UR36][R6.64+0x1c0], R138 ;  /* 0x0001c08a06001986 */ /* 0x000fe2000c101524 */
[----:B------:R-:W-:Y:S02]  /*9750*/  F2FP.BF16.F32.PACK_AB R140, RZ, R140 ;  /* 0x0000008cff8c723e */ /* 0x000fe400000010ff */
[C---:B------:R-:W-:Y:S01]  /*9760*/  ISETP.GT.AND P3, PT, R3.reuse, RZ, P0 ;  /* 0x000000ff0300720c */ /* 0x040fe20000764270 */
[----:B------:R-:W-:Y:S01]  /*9770*/  @P2 STG.E.U16 desc[UR36][R6.64+0x1c2], R139 ;  /* 0x0001c28b06002986 */ /* 0x000fe2000c101524 */
[C---:B------:R-:W-:Y:S02]  /*9780*/  ISETP.GT.AND P4, PT, R3.reuse, 0x8, P4 ;  /* 0x000000080300780c */ /* 0x040fe40002784270 */
[----:B------:R-:W-:Y:S02]  /*9790*/  F2FP.BF16.F32.PACK_AB R141, RZ, R141 ;  /* 0x0000008dff8d723e */ /* 0x000fe400000010ff */
[----:B------:R-:W-:Y:S01]  /*97a0*/  F2FP.BF16.F32.PACK_AB R142, RZ, R142 ;  /* 0x0000008eff8e723e */ /* 0x000fe200000010ff */
[----:B------:R-:W-:Y:S01]  /*97b0*/  @P5 STG.E.U16 desc[UR36][R4.64+0x1d0], R140 ;  /* 0x0001d08c04005986 */ /* 0x000fe2000c101524 */
[----:B------:R-:W-:-:S02]  /*97c0*/  ISETP.GT.AND P5, PT, R3, 0x8, P0 ;  /* 0x000000080300780c */ /* 0x000fc400007a4270 */
[----:B------:R-:W-:Y:S02]  /*97d0*/  F2FP.BF16.F32.PACK_AB R143, RZ, R143 ;  /* 0x0000008fff8f723e */ /* 0x000fe400000010ff */
[C---:B------:R-:W-:Y:S01]  /*97e0*/  ISETP.GT.AND P0, PT, R0.reuse, 0xf1, PT ;  /* 0x000000f10000780c */ /* 0x040fe20003f04270 */
[----:B------:R-:W-:Y:S01]  /*97f0*/  @P3 STG.E.U16 desc[UR36][R4.64+0x1d2], R141 ;  /* 0x0001d28d04003986 */ /* 0x000fe2000c101524 */
[----:B------:R-:W-:Y:S02]  /*9800*/  ISETP.GT.AND P3, PT, R0, 0xf0, PT ;  /* 0x000000f00000780c */ /* 0x000fe40003f64270 */
[----:B------:R-:W-:Y:S01]  /*9810*/  F2FP.BF16.F32.PACK_AB R144, RZ, R144 ;  /* 0x00000090ff90723e */ /* 0x000fe200000010ff */
[----:B------:R-:W-:Y:S01]  /*9820*/  @P4 STG.E.U16 desc[UR36][R6.64+0x1d0], R142 ;  /* 0x0001d08e06004986 */ /* 0x000fe2000c101524 */
[C---:B------:R-:W-:Y:S02]  /*9830*/  ISETP.GT.AND P4, PT, R3.reuse, RZ, P3 ;  /* 0x000000ff0300720c */ /* 0x040fe40001f84270 */
[C---:B------:R-:W-:Y:S01]  /*9840*/  ISETP.GT.AND P3, PT, R3.reuse, 0x8, P3 ;  /* 0x000000080300780c */ /* 0x040fe20001f64270 */
[----:B------:R-:W-:Y:S01]  /*9850*/  @P5 STG.E.U16 desc[UR36][R6.64+0x1d2], R143 ;  /* 0x0001d28f06005986 */ /* 0x000fe2000c101524 */
[----:B------:R-:W-:-:S02]  /*9860*/  ISETP.GT.AND P5, PT, R3, RZ, P0 ;  /* 0x000000ff0300720c */ /* 0x000fc400007a4270 */
[----:B------:R-:W-:Y:S02]  /*9870*/  F2FP.BF16.F32.PACK_AB R145, RZ, R145 ;  /* 0x00000091ff91723e */ /* 0x000fe400000010ff */
[C---:B------:R-:W-:Y:S02]  /*9880*/  ISETP.GT.AND P0, PT, R3.reuse, 0x8, P0 ;  /* 0x000000080300780c */ /* 0x040fe40000704270 */
[C---:B------:R-:W-:Y:S02]  /*9890*/  ISETP.GT.AND P1, PT, R0.reuse, 0xf9, PT ;  /* 0x000000f90000780c */ /* 0x040fe40003f24270 */
[----:B------:R-:W-:Y:S01]  /*98a0*/  ISETP.GT.AND P2, PT, R0, 0xf8, PT ;  /* 0x000000f80000780c */ /* 0x000fe20003f44270 */
[----:B------:R-:W-:Y:S01]  /*98b0*/  @P4 STG.E.U16 desc[UR36][R4.64+0x1e0], R144 ;  /* 0x0001e09004004986 */ /* 0x000fe2000c101524 */
[C---:B------:R-:W-:Y:S01]  /*98c0*/  ISETP.GT.AND P4, PT, R3.reuse, RZ, P1 ;  /* 0x000000ff0300720c */ /* 0x040fe20000f84270 */
[----:B------:R-:W-:Y:S01]  /*98d0*/  @P3 IMAD.MOV.U32 R2, RZ, RZ, R6 ;  /* 0x000000ffff023224 */ /* 0x000fe200078e0006 */
[C---:B------:R-:W-:Y:S01]  /*98e0*/  ISETP.GT.AND P1, PT, R3.reuse, 0x8, P1 ;  /* 0x000000080300780c */ /* 0x040fe20000f24270 */
[----:B------:R-:W-:Y:S01]  /*98f0*/  @P5 STG.E.U16 desc[UR36][R4.64+0x1e2], R145 ;  /* 0x0001e29104005986 */ /* 0x000fe2000c101524 */
[----:B------:R-:W-:-:S02]  /*9900*/  ISETP.GT.AND P5, PT, R3, RZ, P2 ;  /* 0x000000ff0300720c */ /* 0x000fc400017a4270 */
[----:B------:R-:W-:Y:S01]  /*9910*/  ISETP.GT.AND P2, PT, R3, 0x8, P2 ;  /* 0x000000080300780c */ /* 0x000fe20001744270 */
[----:B------:R-:W-:Y:S01]  /*9920*/  @P3 IMAD.MOV.U32 R3, RZ, RZ, R7 ;  /* 0x000000ffff033224 */ /* 0x000fe200078e0007 */
[----:B------:R-:W-:Y:S02]  /*9930*/  F2FP.BF16.F32.PACK_AB R146, RZ, R146 ;  /* 0x00000092ff92723e */ /* 0x000fe400000010ff */
[----:B------:R-:W-:Y:S02]  /*9940*/  F2FP.BF16.F32.PACK_AB R147, RZ, R147 ;  /* 0x00000093ff93723e */ /* 0x000fe400000010ff */
[----:B------:R-:W-:Y:S01]  /*9950*/  F2FP.BF16.F32.PACK_AB R148, RZ, R148 ;  /* 0x00000094ff94723e */ /* 0x000fe200000010ff */
[----:B------:R0:W-:Y:S01]  /*9960*/  @P3 STG.E.U16 desc[UR36][R2.64+0x1e0], R146 ;  /* 0x0001e09202003986 */ /* 0x0001e2000c101524 */
[----:B------:R-:W-:Y:S02]  /*9970*/  F2FP.BF16.F32.PACK_AB R149, RZ, R149 ;  /* 0x00000095ff95723e */ /* 0x000fe400000010ff */
[----:B------:R-:W-:-:S02]  /*9980*/  F2FP.BF16.F32.PACK_AB R150, RZ, R150 ;  /* 0x00000096ff96723e */ /* 0x000fc400000010ff */
[----:B------:R-:W-:Y:S01]  /*9990*/  F2FP.BF16.F32.PACK_AB R151, RZ, R151 ;  /* 0x00000097ff97723e */ /* 0x000fe200000010ff */
[----:B0-----:R-:W-:Y:S02]  /*99a0*/  @P0 IMAD.MOV.U32 R2, RZ, RZ, R6 ;  /* 0x000000ffff020224 */ /* 0x001fe400078e0006 */
[----:B------:R-:W-:-:S05]  /*99b0*/  @P0 IMAD.MOV.U32 R3, RZ, RZ, R7 ;  /* 0x000000ffff030224 */ /* 0x000fca00078e0007 */
[----:B------:R0:W-:Y:S02]  /*99c0*/  @P0 STG.E.U16 desc[UR36][R2.64+0x1e2], R147 ;  /* 0x0001e29302000986 */ /* 0x0001e4000c101524 */
[----:B0-----:R-:W-:Y:S02]  /*99d0*/  @P5 IMAD.MOV.U32 R2, RZ, RZ, R4 ;  /* 0x000000ffff025224 */ /* 0x001fe400078e0004 */
[----:B------:R-:W-:-:S05]  /*99e0*/  @P5 IMAD.MOV.U32 R3, RZ, RZ, R5 ;  /* 0x000000ffff035224 */ /* 0x000fca00078e0005 */
[----:B------:R0:W-:Y:S04]  /*99f0*/  @P5 STG.E.U16 desc[UR36][R2.64+0x1f0], R148 ;  /* 0x0001f09402005986 */ /* 0x0001e8000c101524 */
[----:B------:R1:W-:Y:S01]  /*9a00*/  @P4 STG.E.U16 desc[UR36][R4.64+0x1f2], R149 ;  /* 0x0001f29504004986 */ /* 0x0003e2000c101524 */
[----:B0-----:R-:W-:Y:S02]  /*9a10*/  @P2 IMAD.MOV.U32 R2, RZ, RZ, R6 ;  /* 0x000000ffff022224 */ /* 0x001fe400078e0006 */
[----:B------:R-:W-:-:S05]  /*9a20*/  @P2 IMAD.MOV.U32 R3, RZ, RZ, R7 ;  /* 0x000000ffff032224 */ /* 0x000fca00078e0007 */
[----:B------:R1:W-:Y:S04]  /*9a30*/  @P2 STG.E.U16 desc[UR36][R2.64+0x1f0], R150 ;  /* 0x0001f09602002986 */ /* 0x0003e8000c101524 */
[----:B------:R1:W-:Y:S02]  /*9a40*/  @P1 STG.E.U16 desc[UR36][R6.64+0x1f2], R151 ;  /* 0x0001f29706001986 */ /* 0x0003e4000c101524 */
.L_x_286:
[----:B------:R-:W-:Y:S05]  /*9a50*/  BSYNC B0 ;  /* 0x0000000000007941 */ /* 0x000fea0003800000 */
.L_x_32:
[----:B01----:R-:W2:Y:S01]  /*9a60*/  LDL.64 R2, [R1] ;  /* 0x0000000001027983 */ /* 0x003ea20000100a00 */
[----:B------:R-:W-:Y:S01]  /*9a70*/  ULDC.64 UR4, c[0x0][0x650] ;  /* 0x0001940000047ab9 */ /* 0x000fe20000000a00 */
[----:B------:R0:W-:Y:S01]  /*9a80*/  SYNCS.ARRIVE.TRANS64.A1T0 RZ, [R160+UR45], RZ ;  /* 0x000000ffa0ff79a7 */ /* 0x0001e2000810002d */
[----:B------:R-:W-:Y:S01]  /*9a90*/  PRMT R0, RZ, 0x7610, R0 ;  /* 0x00007610ff007816 */ /* 0x000fe20000000000 */
[----:B------:R-:W-:Y:S02]  /*9aa0*/  IMAD.MOV.U32 R19, RZ, RZ, -0x1 ;  /* 0xffffffffff137424 */ /* 0x000fe400078e00ff */
[----:B-----5:R-:W-:Y:S01]  /*9ab0*/  IMAD.MOV.U32 R22, RZ, RZ, -0x1 ;  /* 0xffffffffff167424 */ /* 0x020fe200078e00ff */
[----:B--2---:R-:W-:-:S04]  /*9ac0*/  LEA R18, P0, R2, R18, 0x1 ;  /* 0x0000001202127211 */ /* 0x004fc800078008ff */
[----:B------:R-:W-:Y:S01]  /*9ad0*/  LEA.HI.X R17, R2, R17, R23, 0x1, P0 ;  /* 0x0000001102117211 */ /* 0x000fe200000f0c17 */
[----:B------:R-:W-:Y:S01]  /*9ae0*/  IMAD.MOV.U32 R2, RZ, RZ, -0x1 ;  /* 0xffffffffff027424 */ /* 0x000fe200078e00ff */
[----:B------:R-:W-:-:S04]  /*9af0*/  ISETP.GE.U32.AND P0, PT, R18, UR4, PT ;  /* 0x0000000412007c0c */ /* 0x000fc8000bf06070 */
[----:B------:R-:W-:-:S13]  /*9b00*/  ISETP.GE.U32.AND.EX P0, PT, R17, UR5, PT, P0 ;  /* 0x0000000511007c0c */ /* 0x000fda000bf06100 */
[----:B0-----:R-:W-:Y:S05]  /*9b10*/  @P0 BRA `(.L_x_287) ;  /* 0x0000000400700947 */ /* 0x001fea0003800000 */
[----:B------:R-:W0:Y:S01]  /*9b20*/  S2R R10, SR_CTAID.X ;  /* 0x00000000000a7919 */ /* 0x000e220000002500 */
[----:B---34-:R-:W1:Y:S01]  /*9b30*/  LDC.64 R8, c[0x0][0x628] ;  /* 0x00018a00ff087b82 */ /* 0x018e620000000a00 */
[----:B------:R-:W-:Y:S01]  /*9b40*/  ULDC UR4, c[0x0][0x150] ;  /* 0x0000540000047ab9 */ /* 0x000fe20000000800 */
[----:B------:R-:W-:Y:S01]  /*9b50*/  IMAD.MOV.U32 R6, RZ, RZ, R18 ;  /* 0x000000ffff067224 */ /* 0x000fe200078e0012 */
[----:B------:R-:W2:Y:S01]  /*9b60*/  S2R R20, SR_CTAID.Y ;  /* 0x0000000000147919 */ /* 0x000ea20000002600 */
[----:B------:R-:W-:-:S04]  /*9b70*/  IMAD.MOV.U32 R7, RZ, RZ, R17 ;  /* 0x000000ffff077224 */ /* 0x000fc800078e0011 */
[----:B------:R-:W3:Y:S08]  /*9b80*/  LDC R15, c[0x0][0x144] ;  /* 0x00005100ff0f7b82 */ /* 0x000ef00000000800 */
[----:B------:R-:W4:Y:S08]  /*9b90*/  LDC R0, c[0x0][0x630] ;  /* 0x00018c00ff007b82 */ /* 0x000f300000000800 */
[----:B------:R-:W2:Y:S01]  /*9ba0*/  LDC.64 R12, c[0x0][0x620] ;  /* 0x00018800ff0c7b82 */ /* 0x000ea20000000a00 */
[----:B-1----:R-:W-:-:S04]  /*9bb0*/  ISETP.NE.U32.AND P0, PT, R8, RZ, PT ;  /* 0x000000ff0800720c */ /* 0x002fc80003f05070 */
[----:B------:R-:W-:Y:S02]  /*9bc0*/  ISETP.NE.AND.EX P0, PT, R9, RZ, PT, P0 ;  /* 0x000000ff0900720c */ /* 0x000fe40003f05300 */
[----:B0-----:R-:W-:-:S05]  /*9bd0*/  I2FP.F32.U32 R2, R10 ;  /* 0x0000000a00027245 */ /* 0x001fca0000201000 */
[----:B------:R-:W-:-:S04]  /*9be0*/  FMUL R2, R2, UR4 ;  /* 0x0000000402027c20 */ /* 0x000fc80008400000 */
[----:B------:R0:W1:Y:S02]  /*9bf0*/  F2I.U32.TRUNC.NTZ R14, R2 ;  /* 0x00000002000e7305 */ /* 0x000064000020f000 */
[----:B---34-:R-:W-:Y:S05]  /*9c00*/  @!P0 BRA `(.L_x_288) ;  /* 0x0000000000288947 */ /* 0x018fea0003800000 */
[----:B------:R-:W3:Y:S02]  /*9c10*/  LDC R3, c[0x0][0x634] ;  /* 0x00018d00ff037b82 */ /* 0x000ee40000000800 */
[----:B---3--:R-:W-:-:S05]  /*9c20*/  IADD3 R7, P0, R18, R3, RZ ;  /* 0x0000000312077210 */ /* 0x008fca0007f1e0ff */
[----:B------:R-:W-:-:S04]  /*9c30*/  IMAD.X R11, RZ, RZ, R17, P0 ;  /* 0x000000ffff0b7224 */ /* 0x000fc800000e0611 */
[----:B0-----:R-:W-:-:S04]  /*9c40*/  IMAD.WIDE.U32 R2, R11, R8, RZ ;  /* 0x000000080b027225 */ /* 0x001fc800078e00ff */
[----:B------:R-:W-:-:S04]  /*9c50*/  IMAD.WIDE.U32 R4, P0, R7, R9, R2 ;  /* 0x0000000907047225 */ /* 0x000fc80007800002 */
[----:B------:R-:W-:-:S04]  /*9c60*/  IMAD.WIDE.U32 R2, R7, R8, RZ ;  /* 0x0000000807027225 */ /* 0x000fc800078e00ff */
[----:B------:R-:W-:Y:S01]  /*9c70*/  IMAD.X R7, RZ, RZ, RZ, P0 ;  /* 0x000000ffff077224 */ /* 0x000fe200000e06ff */
[----:B------:R-:W-:Y:S01]  /*9c80*/  IADD3 RZ, P0, R3, R4, RZ ;  /* 0x0000000403ff7210 */ /* 0x000fe20007f1e0ff */
[----:B------:R-:W-:-:S04]  /*9c90*/  IMAD.MOV.U32 R6, RZ, RZ, R5 ;  /* 0x000000ffff067224 */ /* 0x000fc800078e0005 */
[----:B------:R-:W-:-:S08]  /*9ca0*/  IMAD.WIDE.U32.X R6, R11, R9, R6, P0 ;  /* 0x000000090b067225 */ /* 0x000fd000000e0406 */
.L_x_288:
[----:B------:R-:W3:Y:S01]  /*9cb0*/  LDC.64 R26, c[0x0][0x640] ;  /* 0x00019000ff1a7b82 */ /* 0x000ee20000000a00 */
[-C--:B------:R-:W-:Y:S01]  /*9cc0*/  SHF.R.U64 R11, R6, R0.reuse, R7 ;  /* 0x00000000060b7219 */ /* 0x080fe20000001207 */
[----:B------:R-:W-:Y:S01]  /*9cd0*/  IMAD.MOV.U32 R19, RZ, RZ, R17 ;  /* 0x000000ffff137224 */ /* 0x000fe200078e0011 */
[----:B------:R-:W-:Y:S01]  /*9ce0*/  SHF.R.U32.HI R0, RZ, R0, R7 ;  /* 0x00000000ff007219 */ /* 0x000fe20000011607 */
[----:B-1----:R-:W-:Y:S01]  /*9cf0*/  IMAD.MOV R14, RZ, RZ, -R14 ;  /* 0x000000ffff0e7224 */ /* 0x002fe200078e0a0e */
[----:B------:R-:W-:Y:S01]  /*9d00*/  IADD3 R5, P0, RZ, -R11, RZ ;  /* 0x8000000bff057210 */ /* 0x000fe20007f1e0ff */
[----:B------:R-:W-:Y:S01]  /*9d10*/  ULDC UR4, c[0x0][0x154] ;  /* 0x0000550000047ab9 */ /* 0x000fe20000000800 */
[----:B------:R-:W-:Y:S01]  /*9d20*/  IMAD.MOV.U32 R7, RZ, RZ, 0x1 ;  /* 0x00000001ff077424 */ /* 0x000fe200078e00ff */
[----:B------:R-:W1:Y:S01]  /*9d30*/  LDC R4, c[0x0][0x618] ;  /* 0x00018600ff047b82 */ /* 0x000e620000000800 */
[----:B------:R-:W-:Y:S02]  /*9d40*/  IMAD R22, R15, R14, R10 ;  /* 0x0000000e0f167224 */ /* 0x000fe400078e020a */
[----:B------:R-:W-:-:S04]  /*9d50*/  IMAD.X R3, RZ, RZ, ~R0, P0 ;  /* 0x000000ffff037224 */ /* 0x000fc800000e0e00 */
[-C--:B--2---:R-:W-:Y:S01]  /*9d60*/  IMAD R0, R3, R12.reuse, RZ ;  /* 0x0000000c03007224 */ /* 0x084fe200078e02ff */
[----:B------:R-:W2:Y:S01]  /*9d70*/  LDC R6, c[0x0][0x608] ;  /* 0x00018200ff067b82 */ /* 0x000ea20000000800 */
[----:B0-----:R-:W-:-:S04]  /*9d80*/  IMAD.WIDE.U32 R2, R5, R12, R18 ;  /* 0x0000000c05027225 */ /* 0x001fc800078e0012 */
[----:B------:R-:W-:Y:S01]  /*9d90*/  IMAD R5, R5, R13, R0 ;  /* 0x0000000d05057224 */ /* 0x000fe200078e0200 */
[----:B------:R-:W-:Y:S02]  /*9da0*/  I2FP.F32.U32 R0, R20 ;  /* 0x0000001400007245 */ /* 0x000fe40000201000 */
[----:B------:R-:W0:Y:S01]  /*9db0*/  LDC R24, c[0x0][0x658] ;  /* 0x00019600ff187b82 */ /* 0x000e220000000800 */
[----:B------:R-:W-:Y:S01]  /*9dc0*/  IMAD.IADD R3, R3, 0x1, R5 ;  /* 0x0000000103037824 */ /* 0x000fe200078e0205 */
[----:B---3--:R-:W-:Y:S01]  /*9dd0*/  ISETP.NE.U32.AND P0, PT, R26, RZ, PT ;  /* 0x000000ff1a00720c */ /* 0x008fe20003f05070 */
[----:B------:R-:W-:Y:S01]  /*9de0*/  FMUL R0, R0, UR4 ;  /* 0x0000000400007c20 */ /* 0x000fe20008400000 */
[----:B------:R-:W-:Y:S02]  /*9df0*/  IMAD.MOV.U32 R5, RZ, RZ, -0x1 ;  /* 0xffffffffff057424 */ /* 0x000fe400078e00ff */
[----:B------:R-:W-:Y:S01]  /*9e00*/  ISETP.NE.AND.EX P0, PT, R27, RZ, PT, P0 ;  /* 0x000000ff1b00720c */ /* 0x000fe20003f05300 */
[----:B------:R3:W4:Y:S01]  /*9e10*/  F2I.U32.TRUNC.NTZ R12, R0 ;  /* 0x00000000000c7305 */ /* 0x000722000020f000 */
[----:B------:R-:W3:Y:S01]  /*9e20*/  LDC R15, c[0x0][0x148] ;  /* 0x00005200ff0f7b82 */ /* 0x000ee20000000800 */
[----:B-1----:R-:W-:-:S02]  /*9e30*/  SHF.R.U64 R10, R2, R4, R3 ;  /* 0x00000004020a7219 */ /* 0x002fc40000001203 */
[----:B------:R-:W-:-:S05]  /*9e40*/  SHF.R.U32.HI R3, RZ, R4, R3 ;  /* 0x00000004ff037219 */ /* 0x000fca0000011603 */
[----:B------:R-:W1:Y:S01]  /*9e50*/  LDC R14, c[0x0][0x600] ;  /* 0x00018000ff0e7b82 */ /* 0x000e620000000800 */
[-CC-:B--2---:R-:W-:Y:S02]  /*9e60*/  SHF.R.U64 R8, R10, R6.reuse, R3.reuse ;  /* 0x000000060a087219 */ /* 0x184fe40000001203 */
[----:B------:R-:W-:-:S05]  /*9e70*/  SHF.R.U32.HI R3, RZ, R6, R3 ;  /* 0x00000006ff037219 */ /* 0x000fca0000011603 */
[----:B------:R-:W2:Y:S01]  /*9e80*/  LDC R21, c[0x0][0x648] ;  /* 0x00019200ff157b82 */ /* 0x000ea20000000800 */
[-CC-:B0-----:R-:W-:Y:S02]  /*9e90*/  SHF.R.U64 R13, R8, R24.reuse, R3.reuse ;  /* 0x00000018080d7219 */ /* 0x181fe40000001203 */
[-C--:B------:R-:W-:Y:S02]  /*9ea0*/  SHF.L.U32 R5, R5, R24.reuse, RZ ;  /* 0x0000001805057219 */ /* 0x080fe400000006ff */
[-C--:B------:R-:W-:Y:S01]  /*9eb0*/  SHF.R.U32.HI R3, RZ, R24.reuse, R3 ;  /* 0x00000018ff037219 */ /* 0x080fe20000011603 */
[----:B------:R-:W-:Y:S01]  /*9ec0*/  IMAD.MOV.U32 R2, RZ, RZ, R13 ;  /* 0x000000ffff027224 */ /* 0x000fe200078e000d */
[----:B------:R-:W-:Y:S01]  /*9ed0*/  SHF.L.U32 R24, R7, R24, RZ ;  /* 0x0000001807187219 */ /* 0x000fe200000006ff */
[----:B------:R-:W0:Y:S01]  /*9ee0*/  LDC R25, c[0x0][0x638] ;  /* 0x00018e00ff197b82 */ /* 0x000e220000000800 */
[----:B------:R-:W-:-:S07]  /*9ef0*/  LOP3.LUT R19, RZ, R5, RZ, 0x33, !PT ;  /* 0x00000005ff137212 */ /* 0x000fce00078e33ff */
[----:B------:R-:W0:Y:S01]  /*9f00*/  LDC R28, c[0x0][0x610] ;  /* 0x00018400ff1c7b82 */ /* 0x000e220000000800 */
[----:B----4-:R-:W-:Y:S05]  /*9f10*/  @!P0 BRA `(.L_x_289) ;  /* 0x0000000000288947 */ /* 0x010fea0003800000 */
[----:B---3--:R-:W3:Y:S02]  /*9f20*/  LDC R0, c[0x0][0x64c] ;  /* 0x00019300ff007b82 */ /* 0x008ee40000000800 */
[----:B---3--:R-:W-:-:S05]  /*9f30*/  IADD3 R7, P0, R13, R0, RZ ;  /* 0x000000000d077210 */ /* 0x008fca0007f1e0ff */
        /* <DEDUP_REMOVED lines=8> */
.L_x_289:
[----:B------:R-:W4:Y:S01]  /*9fc0*/  LDC R4, c[0x0][0x65c] ;  /* 0x00019700ff047b82 */ /* 0x000f220000000800 */
[----:B--23--:R-:W-:Y:S01]  /*9fd0*/  SHF.R.U64 R0, R2, R21, R3 ;  /* 0x0000001502007219 */ /* 0x00cfe20000001203 */
[----:B-1----:R-:W-:Y:S01]  /*9fe0*/  VIADD R3, R14, 0xffffffff ;  /* 0xffffffff0e037836 */ /* 0x002fe20000000000 */
[----:B------:R-:W-:Y:S01]  /*9ff0*/  LOP3.LUT R19, R8, R19, RZ, 0xc0, !PT ;  /* 0x0000001308137212 */ /* 0x000fe200078ec0ff */
[----:B------:R-:W-:Y:S02]  /*a000*/  IMAD.MOV R12, RZ, RZ, -R12 ;  /* 0x000000ffff0c7224 */ /* 0x000fe400078e0a0c */
[----:B------:R-:W-:Y:S01]  /*a010*/  IMAD.MOV R2, RZ, RZ, -R0 ;  /* 0x000000ffff027224 */ /* 0x000fe200078e0a00 */
[----:B------:R-:W-:Y:S01]  /*a020*/  LOP3.LUT R3, R10, R3, RZ, 0xc0, !PT ;  /* 0x000000030a037212 */ /* 0x000fe200078ec0ff */
[----:B------:R-:W-:Y:S02]  /*a030*/  IMAD R19, R24, R0, R19 ;  /* 0x0000000018137224 */ /* 0x000fe400078e0213 */
[----:B0-----:R-:W-:-:S04]  /*a040*/  IMAD R0, R2, R25, R13 ;  /* 0x0000001902007224 */ /* 0x001fc800078e020d */
[----:B------:R-:W-:Y:S01]  /*a050*/  IMAD R2, R0, R14, R3 ;  /* 0x0000000e00027224 */ /* 0x000fe200078e0203 */
[----:B----4-:R-:W-:Y:S01]  /*a060*/  ISETP.NE.AND P0, PT, R4, 0x1, PT ;  /* 0x000000010400780c */ /* 0x010fe20003f05270 */
[----:B------:R-:W-:-:S05]  /*a070*/  IMAD.MOV.U32 R4, RZ, RZ, 0x1 ;  /* 0x00000001ff047424 */ /* 0x000fca00078e00ff */
[----:B------:R-:W-:-:S07]  /*a080*/  PRMT R0, R4, 0x7610, R0 ;  /* 0x0000761004007816 */ /* 0x000fce0000000000 */
[----:B------:R-:W-:-:S04]  /*a090*/  @P0 IMAD R22, R15, R12, R20 ;  /* 0x0000000c0f160224 */ /* 0x000fc800078e0214 */
[----:B------:R-:W-:-:S05]  /*a0a0*/  IMAD R19, R19, R28, R22 ;  /* 0x0000001c13137224 */ /* 0x000fca00078e0216 */
[----:B------:R-:W-:Y:S02]  /*a0b0*/  SEL R22, R2, R19, !P0 ;  /* 0x0000001302167207 */ /* 0x000fe40004000000 */
[----:B------:R-:W-:Y:S01]  /*a0c0*/  SEL R19, R19, R2, !P0 ;  /* 0x0000000213137207 */ /* 0x000fe20004000000 */
[----:B------:R-:W-:-:S07]  /*a0d0*/  IMAD.MOV.U32 R2, RZ, RZ, R11 ;  /* 0x000000ffff027224 */ /* 0x000fce00078e000b */
.L_x_287:
[----:B------:R-:W-:Y:S02]  /*a0e0*/  LOP3.LUT P0, RZ, R0, 0xff, RZ, 0xc0, !PT ;  /* 0x000000ff00ff7812 */ /* 0x000fe4000780c0ff */
[----:B------:R-:W-:-:S11]  /*a0f0*/  LOP3.LUT R173, R173, 0x1, RZ, 0x3c, !PT ;  /* 0x00000001adad7812 */ /* 0x000fd600078e3cff */
[----:B------:R-:W-:Y:S05]  /*a100*/  @P0 BRA `(.L_x_290) ;  /* 0xffffff7000c00947 */ /* 0x000fea000383ffff */
[----:B------:R-:W-:Y:S05]  /*a110*/  EXIT ;  /* 0x000000000000794d */ /* 0x000fea0003800000 */
.L_x_13:
[----:B------:R-:W-:-:S08]  /*a120*/  ISETP.NE.AND P0, PT, R0, RZ, PT ;  /* 0x000000ff0000720c */ /* 0x000fd00003f05270 */
[----:B0-----:R-:W0:-:S00]  /*a130*/  USETMAXREG.DEALLOC.CTAPOOL 0x28 ;  /* 0x00000028000079c8 */ /* 0x001e0000080e0500 */
[----:B------:R-:W-:Y:S05]  /*a140*/  @P0 EXIT ;  /* 0x000000000000094d */ /* 0x000fea0003800000 */
[----:B0-----:R-:W-:Y:S01]  /*a150*/  LOP3.LUT P0, RZ, R8, 0xff, RZ, 0xc0, !PT ;  /* 0x000000ff08ff7812 */ /* 0x001fe2000780c0ff */
[----:B------:R-:W-:Y:S02]  /*a160*/  IMAD.MOV.U32 R0, RZ, RZ, 0x1 ;  /* 0x00000001ff007424 */ /* 0x000fe400078e00ff */
[----:B------:R-:W-:-:S10]  /*a170*/  IMAD.MOV.U32 R7, RZ, RZ, RZ ;  /* 0x000000ffff077224 */ /* 0x000fd400078e00ff */
[----:B------:R-:W-:Y:S05]  /*a180*/  @!P0 BRA `(.L_x_291) ;  /* 0x0000000c001c8947 */ /* 0x000fea0003800000 */
[----:B------:R-:W-:Y:S01]  /*a190*/  LOP3.LUT P0, RZ, R4, 0x1f, RZ, 0xc0, !PT ;  /* 0x0000001f04ff7812 */ /* 0x000fe2000780c0ff */
[----:B------:R-:W-:Y:S01]  /*a1a0*/  ULDC UR5, c[0x0][0x658] ;  /* 0x0001960000057ab9 */ /* 0x000fe20000000800 */
[----:B------:R-:W-:Y:S01]  /*a1b0*/  UMOV UR6, 0xffffffff ;  /* 0xffffffff00067882 */ /* 0x000fe20000000000 */
[----:B------:R-:W-:Y:S01]  /*a1c0*/  BSSY B0, `(.L_x_291) ;  /* 0x00000c3000007945 */ /* 0x000fe20003800000 */
[----:B------:R-:W-:Y:S01]  /*a1d0*/  USHF.L.U32 UR6, UR6, UR5, URZ ;  /* 0x0000000506067299 */ /* 0x000fe2000800063f */
[C---:B------:R-:W-:Y:S01]  /*a1e0*/  ISETP.NE.AND P2, PT, R3.reuse, RZ, PT ;  /* 0x000000ff0300720c */ /* 0x040fe20003f45270 */
[----:B------:R-:W-:Y:S01]  /*a1f0*/  IMAD.MOV.U32 R8, RZ, RZ, 0x1 ;  /* 0x00000001ff087424 */ /* 0x000fe200078e00ff */
[----:B------:R-:W-:Y:S01]  /*a200*/  ISETP.NE.OR P0, PT, R3, RZ, !P0 ;  /* 0x000000ff0300720c */ /* 0x000fe20004705670 */
[----:B------:R-:W-:Y:S01]  /*a210*/  IMAD.MOV.U32 R0, RZ, RZ, 0x1 ;  /* 0x00000001ff007424 */ /* 0x000fe200078e00ff */
[----:B------:R-:W-:Y:S01]  /*a220*/  LOP3.LUT R6, R16, 0x2, RZ, 0xfc, !PT ;  /* 0x0000000210067812 */ /* 0x000fe200078efcff */
[----:B------:R-:W-:Y:S01]  /*a230*/  IMAD.MOV.U32 R7, RZ, RZ, RZ ;  /* 0x000000ffff077224 */ /* 0x000fe200078e00ff */
[----:B------:R-:W-:Y:S01]  /*a240*/  ULDC UR4, c[0x0][0x600] ;  /* 0x0001800000047ab9 */ /* 0x000fe20000000800 */
[----:B------:R-:W-:Y:S01]  /*a250*/  UMOV UR7, 0x1 ;  /* 0x0000000100077882 */ /* 0x000fe20000000000 */
[----:B------:R-:W-:-:S02]  /*a260*/  UIADD3 UR19, UR40, 0x1, URZ ;  /* 0x0000000128137890 */ /* 0x000fc4000fffe03f */
[----:B------:R-:W-:Y:S02]  /*a270*/  UIADD3 UR15, UR4, -0x1, URZ ;  /* 0xffffffff040f7890 */ /* 0x000fe4000fffe03f */
[----:B------:R-:W-:Y:S02]  /*a280*/  USHF.L.U32 UR17, UR7, UR5, URZ ;  /* 0x0000000507117299 */ /* 0x000fe4000800063f */
[----:B------:R-:W-:Y:S01]  /*a290*/  ULOP3.LUT UR16, URZ, UR6, URZ, 0x33, !UPT ;  /* 0x000000063f107292 */ /* 0x000fe2000f8e333f */
[----:B------:R-:W-:-:S11]  /*a2a0*/  ULDC.64 UR20, c[0x0][0x198] ;  /* 0x0000660000147ab9 */ /* 0x000fd60000000a00 */
.L_x_303:
[----:B------:R-:W-:-:S03]  /*a2b0*/  UMOV UR4, 0xffffffff ;  /* 0xffffffff00047882 */ /* 0x000fc60000000000 */
[----:B------:R-:W-:Y:S05]  /*a2c0*/  BRA.DIV UR4, `(.L_x_292) ;  /* 0x0000000e04bc7947 */ /* 0x000fea000b800000 */
[----:B------:R-:W-:-:S13]  /*a2d0*/  ELECT P6, URZ, PT ;  /* 0x00000000003f782f */ /* 0x000fda00038c0000 */
.L_x_315:
[----:B------:R-:W0:Y:S01]  /*a2e0*/  LDC R3, c[0x0][0x28c] ;  /* 0x0000a300ff037b82 */ /* 0x000e220000000800 */
[----:B------:R-:W-:Y:S01]  /*a2f0*/  BSSY B1, `(.L_x_293) ;  /* 0x0000037000017945 */ /* 0x000fe20003800000 */
[----:B0-----:R-:W-:-:S13]  /*a300*/  ISETP.LT.OR P6, PT, R3, 0x1, !P6 ;  /* 0x000000010300780c */ /* 0x001fda00077c1670 */
[----:B------:R-:W-:Y:S05]  /*a310*/  @P6 BRA `(.L_x_294) ;  /* 0x0000000000d06947 */ /* 0x000fea0003800000 */
[----:B------:R-:W-:Y:S02]  /*a320*/  IMAD.SHL.U32 R22, R22, 0x100, RZ ;  /* 0x0000010016167824 */ /* 0x000fe400078e00ff */
[----:B------:R-:W-:Y:S02]  /*a330*/  IMAD.SHL.U32 R19, R19, 0x40, RZ ;  /* 0x0000004013137824 */ /* 0x000fe400078e00ff */
[----:B------:R-:W-:Y:S02]  /*a340*/  IMAD.MOV.U32 R12, RZ, RZ, RZ ;  /* 0x000000ffff0c7224 */ /* 0x000fe400078e00ff */
[----:B------:R-:W-:Y:S02]  /*a350*/  IMAD.U32 R13, RZ, RZ, UR19 ;  /* 0x00000013ff0d7e24 */ /* 0x000fe4000f8e00ff */
[----:B------:R-:W-:Y:S02]  /*a360*/  IMAD.MOV.U32 R3, RZ, RZ, R0 ;  /* 0x000000ffff037224 */ /* 0x000fe400078e0000 */
[----:B------:R-:W-:-:S07]  /*a370*/  IMAD.MOV.U32 R4, RZ, RZ, R7 ;  /* 0x000000ffff047224 */ /* 0x000fce00078e0007 */
.L_x_298:
[----:B------:R-:W0:Y:S01]  /*a380*/  S2R R10, SR_CgaCtaId ;  /* 0x00000000000a7919 */ /* 0x000e220000008800 */
[----:B------:R-:W-:Y:S01]  /*a390*/  MOV R5, 0x400 ;  /* 0x0000040000057802 */ /* 0x000fe20000000f00 */
[----:B------:R-:W1:Y:S03]  /*a3a0*/  @!P2 LDC R9, c[0x0][0x500] ;  /* 0x00014000ff09ab82 */ /* 0x000e660000000800 */
[----:B0-----:R-:W-:Y:S02]  /*a3b0*/  LEA R11, R10, R5, 0x18 ;  /* 0x000000050a0b7211 */ /* 0x001fe400078ec0ff */
[----:B------:R-:W-:-:S03]  /*a3c0*/  SHF.L.U32 R5, R3, 0x1f, RZ ;  /* 0x0000001f03057819 */ /* 0x000fc600000006ff */
[----:B------:R-:W-:-:S04]  /*a3d0*/  IMAD R10, R4, 0x8, R11 ;  /* 0x00000008040a7824 */ /* 0x000fc800078e020b */
[----:B------:R-:W0:Y:S02]  /*a3e0*/  SYNCS.PHASECHK.TRANS64.TRYWAIT P1, [R10+URZ+0x18], R5 ;  /* 0x000018050a0075a7 */ /* 0x000e24000802017f */
[----:B01----:R-:W-:Y:S05]  /*a3f0*/  @!P1 BRA `(.L_x_295) ;  /* 0x0000000c00909947 */ /* 0x003fea0003800000 */
.L_x_316:
[----:B0-----:R-:W-:Y:S01]  /*a400*/  PRMT R5, R6, 0x9910, RZ ;  /* 0x0000991006057816 */ /* 0x001fe200000000ff */
[----:B------:R0:W-:Y:S03]  /*a410*/  @!P2 SYNCS.ARRIVE.TRANS64 RZ, [R10+URZ], R9 ;  /* 0x000000090affa9a7 */ /* 0x0001e6000800003f */
[----:B------:R-:W-:-:S13]  /*a420*/  ISETP.NE.AND P1, PT, R5, 0x2, PT ;  /* 0x000000020500780c */ /* 0x000fda0003f25270 */
[----:B0-----:R-:W-:Y:S05]  /*a430*/  @P1 BRA `(.L_x_296) ;  /* 0x0000000000041947 */ /* 0x001fea0003800000 */
[----:B------:R-:W-:Y:S01]  /*a440*/  BPT.TRAP 0x1 ;  /* 0x000000040000795c */ /* 0x000fe20000300000 */
.L_x_296:
[----:B------:R-:W-:Y:S05]  /*a450*/  @P0 BRA `(.L_x_297) ;  /* 0x0000000000040947 */ /* 0x000fea0003800000 */
[----:B------:R-:W-:Y:S01]  /*a460*/  BPT.TRAP 0x1 ;  /* 0x000000040000795c */ /* 0x000fe20000300000 */
.L_x_297:
[--C-:B------:R-:W-:Y:S01]  /*a470*/  IMAD R5, R4, 0x1000, R11.reuse ;  /* 0x0000100004057824 */ /* 0x100fe200078e020b */
[----:B------:R-:W-:Y:S01]  /*a480*/  R2UR UR9, R10 ;  /* 0x000000000a0972ca */ /* 0x000fe200000e0000 */
[C---:B------:R-:W-:Y:S01]  /*a490*/  IMAD R11, R4.reuse, 0x4000, R11 ;  /* 0x00004000040b7824 */ /* 0x040fe200078e020b */
[----:B------:R-:W-:Y:S01]  /*a4a0*/  UIADD3 UR4, UP0, UR20, 0xf0, URZ ;  /* 0x000000f014047890 */ /* 0x000fe2000ff1e03f */
[----:B------:R-:W-:Y:S01]  /*a4b0*/  VIADD R13, R13, 0xffffffff ;  /* 0xffffffff0d0d7836 */ /* 0x000fe20000000000 */
[----:B------:R-:W-:Y:S01]  /*a4c0*/  R2UR UR5, R5 ;  /* 0x00000000050572ca */ /* 0x000fe200000e0000 */
[----:B------:R-:W-:Y:S01]  /*a4d0*/  UIADD3 UR22, UP1, UR20, 0x1f0, URZ ;  /* 0x000001f014167890 */ /* 0x000fe2000ff3e03f */
[----:B------:R-:W-:Y:S01]  /*a4e0*/  R2UR UR8, R11 ;  /* 0x000000000b0872ca */ /* 0x000fe200000e0000 */
[----:B------:R-:W-:Y:S01]  /*a4f0*/  VIADD R4, R4, 0x1 ;  /* 0x0000000104047836 */ /* 0x000fe20000000000 */
[----:B------:R-:W-:Y:S01]  /*a500*/  R2UR UR11, R19 ;  /* 0x00000000130b72ca */ /* 0x000fe200000e0000 */
[----:B------:R-:W-:Y:S01]  /*a510*/  UIADD3.X UR23, URZ, UR21, URZ, UP1, !UPT ;  /* 0x000000153f177290 */ /* 0x000fe20008ffe43f */
[----:B------:R-:W-:Y:S01]  /*a520*/  R2UR UR10, R12 ;  /* 0x000000000c0a72ca */ /* 0x000fe200000e0000 */
[----:B------:R-:W-:Y:S01]  /*a530*/  UMOV UR6, 0x0 ;  /* 0x0000000000067882 */ /* 0x000fe20000000000 */
[----:B------:R-:W-:Y:S01]  /*a540*/  R2UR UR12, R2 ;  /* 0x00000000020c72ca */ /* 0x000fe200000e0000 */
[----:B------:R-:W-:Y:S01]  /*a550*/  UMOV UR7, 0x10000000 ;  /* 0x1000000000077882 */ /* 0x000fe20000000000 */
[----:B------:R-:W-:Y:S01]  /*a560*/  R2UR UR18, R22 ;  /* 0x00000000161272ca */ /* 0x000fe200000e0000 */
[----:B------:R-:W-:Y:S01]  /*a570*/  VIADD R12, R12, 0x20 ;  /* 0x000000200c0c7836 */ /* 0x000fe20000000000 */
[----:B------:R-:W-:Y:S01]  /*a580*/  ISETP.GT.AND P3, PT, R13, 0x1, PT ;  /* 0x000000010d00780c */ /* 0x000fe20003f64270 */
[----:B------:R-:W-:Y:S01]  /*a590*/  UIADD3 UR13, UR5, 0x100, URZ ;  /* 0x00000100050d7890 */ /* 0x000fe2000fffe03f */
[----:B------:R-:W-:Y:S01]  /*a5a0*/  ISETP.NE.AND P1, PT, R4, 0x3, PT ;  /* 0x000000030400780c */ /* 0x000fe20003f25270 */
[----:B------:R-:W-:-:S02]  /*a5b0*/  UIADD3.X UR5, URZ, UR21, URZ, UP0, !UPT ;  /* 0x000000153f057290 */ /* 0x000fc400087fe43f */
[----:B------:R-:W-:Y:S01]  /*a5c0*/  UIADD3 UR14, UR8, 0x3100, URZ ;  /* 0x00003100080e7890 */ /* 0x000fe2000fffe03f */
[----:B------:R-:W-:Y:S02]  /*a5d0*/  SEL R10, RZ, 0x1, P1 ;  /* 0x00000001ff0a7807 */ /* 0x000fe40000800000 */
[----:B------:R-:W-:Y:S01]  /*a5e0*/  UMOV UR8, UR13 ;  /* 0x0000000d00087c82 */ /* 0x000fe20008000000 */
[----:B------:R-:W-:Y:S02]  /*a5f0*/  SEL R4, R4, RZ, P1 ;  /* 0x000000ff04047207 */ /* 0x000fe40000800000 */
[----:B------:R-:W-:Y:S01]  /*a600*/  LOP3.LUT R3, R3, R10, RZ, 0x3c, !PT ;  /* 0x0000000a03037212 */ /* 0x000fe200078e3cff */
[----:B------:R0:W-:Y:S02]  /*a610*/  UTMALDG.3D [UR8], [UR4], desc[UR6] ;  /* 0x00000608040075b4 */ /* 0x0001e40008011000 */
[----:B0-----:R-:W-:Y:S01]  /*a620*/  UMOV UR8, UR14 ;  /* 0x0000000e00087c82 */ /* 0x001fe20008000000 */
[----:B------:R-:W-:-:S02]  /*a630*/  UMOV UR11, UR18 ;  /* 0x00000012000b7c82 */ /* 0x000fc40008000000 */
[----:B------:R0:W-:Y:S02]  /*a640*/  UTMALDG.3D [UR8], [UR22], desc[UR6] ;  /* 0x00000608160075b4 */ /* 0x0001e40008011000 */
[----:B0-----:R-:W-:Y:S05]  /*a650*/  @P3 BRA `(.L_x_298) ;  /* 0xfffffffc00483947 */ /* 0x001fea000383ffff */
.L_x_294:
[----:B------:R-:W-:Y:S05]  /*a660*/  BSYNC B1 ;  /* 0x0000000000017941 */ /* 0x000fea0003800000 */
.L_x_293:
[----:B------:R-:W2:Y:S01]  /*a670*/  LDL.64 R10, [R1] ;  /* 0x00000000010a7983 */ /* 0x000ea20000100a00 */
[----:B------:R-:W-:Y:S01]  /*a680*/  LOP3.LUT P4, RZ, R8, 0xff, RZ, 0xc0, !PT ;  /* 0x000000ff08ff7812 */ /* 0x000fe2000788c0ff */
[----:B------:R-:W-:Y:S01]  /*a690*/  VIADD R4, R7, UR40 ;  /* 0x0000002807047c36 */ /* 0x000fe20008000000 */
[----:B------:R-:W-:Y:S01]  /*a6a0*/  ULDC.64 UR4, c[0x0][0x650] ;  /* 0x0001940000047ab9 */ /* 0x000fe20000000a00 */
[----:B------:R-:W-:Y:S01]  /*a6b0*/  IMAD.U32 R7, RZ, RZ, UR40 ;  /* 0x00000028ff077e24 */ /* 0x000fe2000f8e00ff */
[----:B------:R-:W-:Y:S01]  /*a6c0*/  UISETP.GE.U32.AND UP0, UPT, UR40, 0x3, UPT ;  /* 0x000000032800788c */ /* 0x000fe2000bf06070 */
[----:B------:R-:W-:Y:S01]  /*a6d0*/  BSSY B1, `(.L_x_299) ;  /* 0x000006f000017945 */ /* 0x000fe20003800000 */
[----:B------:R-:W-:Y:S01]  /*a6e0*/  ISETP.GT.U32.AND P1, PT, R4, 0x2, PT ;  /* 0x000000020400780c */ /* 0x000fe20003f24070 */
[----:B------:R-:W-:Y:S01]  /*a6f0*/  IMAD.MOV.U32 R19, RZ, RZ, -0x1 ;  /* 0xffffffffff137424 */ /* 0x000fe200078e00ff */
[----:B------:R-:W-:Y:S01]  /*a700*/  PRMT R8, RZ, 0x7610, R8 ;  /* 0x00007610ff087816 */ /* 0x000fe20000000008 */
[----:B------:R-:W-:Y:S01]  /*a710*/  IMAD.MOV.U32 R22, RZ, RZ, -0x1 ;  /* 0xffffffffff167424 */ /* 0x000fe200078e00ff */
[----:B------:R-:W-:-:S02]  /*a720*/  ISETP.LT.U32.AND P1, PT, R7, 0x3, P1 ;  /* 0x000000030700780c */ /* 0x000fc40000f21070 */
[----:B------:R-:W-:Y:S01]  /*a730*/  PLOP3.LUT P3, PT, PT, PT, UP0, 0x80, 0x0 ;  /* 0x000000000000781c */ /* 0x000fe20003f6f008 */
[----:B------:R-:W0:Y:S01]  /*a740*/  @P4 S2R R3, SR_CgaCtaId ;  /* 0x0000000000034919 */ /* 0x000e220000008800 */
[----:B------:R-:W-:-:S04]  /*a750*/  @P4 MOV R2, 0x400 ;  /* 0x0000040000024802 */ /* 0x000fc80000000f00 */
[----:B0-----:R-:W-:Y:S01]  /*a760*/  @P4 LEA R5, R3, R2, 0x18 ;  /* 0x0000000203054211 */ /* 0x001fe200078ec0ff */
[----:B------:R-:W-:-:S03]  /*a770*/  IMAD.WIDE.U32 R2, R4, -0x55555555, RZ ;  /* 0xaaaaaaab04027825 */ /* 0x000fc600078e00ff */
[----:B------:R0:W-:Y:S01]  /*a780*/  @P4 SYNCS.ARRIVE.TRANS64.A1T0 RZ, [R5+URZ+0x68], RZ ;  /* 0x000068ff05ff49a7 */ /* 0x0001e2000810003f */
[----:B------:R-:W-:Y:S01]  /*a790*/  IMAD.MOV.U32 R2, RZ, RZ, -0x1 ;  /* 0xffffffffff027424 */ /* 0x000fe200078e00ff */
[----:B0-----:R-:W-:Y:S02]  /*a7a0*/  SHF.R.U32.HI R5, RZ, 0x1, R3 ;  /* 0x00000001ff057819 */ /* 0x001fe40000011603 */
[----:B------:R-:W-:-:S03]  /*a7b0*/  SEL R3, RZ, 0x1, !P1 ;  /* 0x00000001ff037807 */ /* 0x000fc60004800000 */
[----:B------:R-:W-:Y:S01]  /*a7c0*/  IMAD R7, R5, -0x3, R4 ;  /* 0xfffffffd05077824 */ /* 0x000fe200078e0204 */
[----:B------:R-:W-:Y:S02]  /*a7d0*/  LOP3.LUT R0, R0, R3, RZ, 0x3c, !PT ;  /* 0x0000000300007212 */ /* 0x000fe400078e3cff */
[----:B------:R-:W-:Y:S02]  /*a7e0*/  PRMT R3, RZ, 0x7610, R3 ;  /* 0x00007610ff037816 */ /* 0x000fe40000000003 */
[----:B------:R-:W-:Y:S02]  /*a7f0*/  @P3 LOP3.LUT R0, R0, 0x1, R5, 0x78, !PT ;  /* 0x0000000100003812 */ /* 0x000fe400078e7805 */
[----:B--2---:R-:W-:-:S04]  /*a800*/  IADD3 R18, P4, R18, R10, RZ ;  /* 0x0000000a12127210 */ /* 0x004fc80007f9e0ff */
[----:B------:R-:W-:Y:S01]  /*a810*/  ISETP.GE.U32.AND P1, PT, R18, UR4, PT ;  /* 0x0000000412007c0c */ /* 0x000fe2000bf26070 */
[----:B------:R-:W-:-:S05]  /*a820*/  IMAD.X R17, R17, 0x1, R23, P4 ;  /* 0x0000000111117824 */ /* 0x000fca00020e0617 */
[----:B------:R-:W-:-:S13]  /*a830*/  ISETP.GE.U32.AND.EX P1, PT, R17, UR5, PT, P1 ;  /* 0x0000000511007c0c */ /* 0x000fda000bf26110 */
[----:B------:R-:W-:Y:S05]  /*a840*/  @P1 BRA `(.L_x_300) ;  /* 0x00000004005c1947 */ /* 0x000fea0003800000 */
[----:B------:R-:W0:Y:S01]  /*a850*/  S2R R11, SR_CTAID.X ;  /* 0x00000000000b7919 */ /* 0x000e220000002500 */
[----:B------:R-:W-:Y:S01]  /*a860*/  ULDC.64 UR4, c[0x0][0x628] ;  /* 0x00018a0000047ab9 */ /* 0x000fe20000000a00 */
[----:B------:R-:W1:Y:S01]  /*a870*/  LDC R12, c[0x0][0x144] ;  /* 0x00005100ff0c7b82 */ /* 0x000e620000000800 */
[----:B------:R-:W-:Y:S01]  /*a880*/  ISETP.NE.U32.AND P1, PT, RZ, UR4, PT ;  /* 0x00000004ff007c0c */ /* 0x000fe2000bf25070 */
[----:B------:R-:W2:Y:S01]  /*a890*/  S2R R9, SR_CTAID.Y ;  /* 0x0000000000097919 */ /* 0x000ea20000002600 */
[----:B------:R-:W-:Y:S01]  /*a8a0*/  ULDC UR6, c[0x0][0x150] ;  /* 0x0000540000067ab9 */ /* 0x000fe20000000800 */
[----:B------:R-:W-:Y:S01]  /*a8b0*/  ULDC UR7, c[0x0][0x630] ;  /* 0x00018c0000077ab9 */ /* 0x000fe20000000800 */
[----:B------:R-:W-:Y:S01]  /*a8c0*/  ISETP.NE.AND.EX P1, PT, RZ, UR5, PT, P1 ;  /* 0x00000005ff007c0c */ /* 0x000fe2000bf25310 */
[----:B------:R-:W-:Y:S01]  /*a8d0*/  IMAD.MOV.U32 R2, RZ, RZ, R18 ;  /* 0x000000ffff027224 */ /* 0x000fe200078e0012 */
[----:B0-----:R-:W-:-:S05]  /*a8e0*/  I2FP.F32.U32 R3, R11 ;  /* 0x0000000b00037245 */ /* 0x001fca0000201000 */
[----:B------:R-:W-:Y:S01]  /*a8f0*/  FMUL R14, R3, UR6 ;  /* 0x00000006030e7c20 */ /* 0x000fe20008400000 */
[----:B------:R-:W-:-:S05]  /*a900*/  IMAD.MOV.U32 R3, RZ, RZ, R17 ;  /* 0x000000ffff037224 */ /* 0x000fca00078e0011 */
[----:B--2---:R-:W-:Y:S05]  /*a910*/  @!P1 BRA `(.L_x_301) ;  /* 0x0000000000289947 */ /* 0x004fea0003800000 */
[----:B------:R-:W-:Y:S02]  /*a920*/  ULDC UR6, c[0x0][0x634] ;  /* 0x00018d0000067ab9 */ /* 0x000fe40000000800 */
[----:B------:R-:W-:-:S05]  /*a930*/  IADD3 R3, P1, R18, UR6, RZ ;  /* 0x0000000612037c10 */ /* 0x000fca000ff3e0ff */
[----:B------:R-:W-:-:S04]  /*a940*/  IMAD.X R13, RZ, RZ, R17, P1 ;  /* 0x000000ffff0d7224 */ /* 0x000fc800008e0611 */
[----:B------:R-:W-:-:S04]  /*a950*/  IMAD.WIDE.U32 R4, R13, UR4, RZ ;  /* 0x000000040d047c25 */ /* 0x000fc8000f8e00ff */
[----:B------:R-:W-:-:S04]  /*a960*/  IMAD.WIDE.U32 R4, P1, R3, UR5, R4 ;  /* 0x0000000503047c25 */ /* 0x000fc8000f820004 */
[----:B------:R-:W-:-:S04]  /*a970*/  IMAD.WIDE.U32 R2, R3, UR4, RZ ;  /* 0x0000000403027c25 */ /* 0x000fc8000f8e00ff */
[----:B------:R-:W-:Y:S01]  /*a980*/  IMAD.MOV.U32 R2, RZ, RZ, R5 ;  /* 0x000000ffff027224 */ /* 0x000fe200078e0005 */
[----:B------:R-:W-:Y:S01]  /*a990*/  IADD3 RZ, P3, R3, R4, RZ ;  /* 0x0000000403ff7210 */ /* 0x000fe20007f7e0ff */
[----:B------:R-:W-:-:S04]  /*a9a0*/  IMAD.X R3, RZ, RZ, RZ, P1 ;  /* 0x000000ffff037224 */ /* 0x000fc800008e06ff */
[----:B------:R-:W-:-:S08]  /*a9b0*/  IMAD.WIDE.U32.X R2, R13, UR5, R2, P3 ;  /* 0x000000050d027c25 */ /* 0x000fd000098e0402 */
.L_x_301:
[--C-:B------:R-:W-:Y:S01]  /*a9c0*/  SHF.R.U64 R10, R2, UR7, R3.reuse ;  /* 0x00000007020a7c19 */ /* 0x100fe20008001203 */
[----:B------:R-:W0:Y:S01]  /*a9d0*/  F2I.U32.TRUNC.NTZ R14, R14 ;  /* 0x0000000e000e7305 */ /* 0x000e22000020f000 */
[----:B------:R-:W-:Y:S01]  /*a9e0*/  SHF.R.U32.HI R2, RZ, UR7, R3 ;  /* 0x00000007ff027c19 */ /* 0x000fe20008011603 */
[----:B------:R-:W-:Y:S01]  /*a9f0*/  ULDC.64 UR4, c[0x0][0x620] ;  /* 0x0001880000047ab9 */ /* 0x000fe20000000a00 */
[----:B------:R-:W-:Y:S01]  /*aa00*/  IADD3 R5, P1, RZ, -R10, RZ ;  /* 0x8000000aff057210 */ /* 0x000fe20007f3e0ff */
[----:B------:R-:W-:Y:S01]  /*aa10*/  IMAD.MOV.U32 R3, RZ, RZ, R17 ;  /* 0x000000ffff037224 */ /* 0x000fe200078e0011 */
[----:B------:R-:W-:-:S03]  /*aa20*/  ULDC.64 UR6, c[0x0][0x640] ;  /* 0x0001900000067ab9 */ /* 0x000fc60000000a00 */
[----:B------:R-:W-:Y:S01]  /*aa30*/  IMAD.X R2, RZ, RZ, ~R2, P1 ;  /* 0x000000ffff027224 */ /* 0x000fe200008e0e02 */
[----:B------:R-:W-:-:S03]  /*aa40*/  ISETP.NE.U32.AND P1, PT, RZ, UR6, PT ;  /* 0x00000006ff007c0c */ /* 0x000fc6000bf25070 */
[----:B------:R-:W-:Y:S01]  /*aa50*/  IMAD R4, R2, UR4, RZ ;  /* 0x0000000402047c24 */ /* 0x000fe2000f8e02ff */
[----:B------:R-:W-:Y:S01]  /*aa60*/  ISETP.NE.AND.EX P1, PT, RZ, UR7, PT, P1 ;  /* 0x00000007ff007c0c */ /* 0x000fe2000bf25310 */
[----:B------:R-:W-:-:S04]  /*aa70*/  IMAD.MOV.U32 R2, RZ, RZ, R18 ;  /* 0x000000ffff027224 */ /* 0x000fc800078e0012 */
[----:B------:R-:W-:Y:S01]  /*aa80*/  IMAD.WIDE.U32 R2, R5, UR4, R2 ;  /* 0x0000000405027c25 */ /* 0x000fe2000f8e0002 */
[----:B------:R-:W-:-:S03]  /*aa90*/  ULDC UR4, c[0x0][0x618] ;  /* 0x0001860000047ab9 */ /* 0x000fc60000000800 */
[----:B------:R-:W-:Y:S01]  /*aaa0*/  IMAD R5, R5, UR5, R4 ;  /* 0x0000000505057c24 */ /* 0x000fe2000f8e0204 */
[----:B------:R-:W-:Y:S01]  /*aab0*/  ULDC UR5, c[0x0][0x154] ;  /* 0x0000550000057ab9 */ /* 0x000fe20000000800 */
[----:B0-----:R-:W-:Y:S02]  /*aac0*/  IMAD.MOV R4, RZ, RZ, -R14 ;  /* 0x000000ffff047224 */ /* 0x001fe400078e0a0e */
[----:B------:R-:W0:Y:S01]  /*aad0*/  LDC R14, c[0x0][0x148] ;  /* 0x00005200ff0e7b82 */ /* 0x000e220000000800 */
[----:B------:R-:W-:Y:S02]  /*aae0*/  IMAD.IADD R3, R3, 0x1, R5 ;  /* 0x0000000103037824 */ /* 0x000fe400078e0205 */
[----:B-1----:R-:W-:Y:S01]  /*aaf0*/  IMAD R11, R12, R4, R11 ;  /* 0x000000040c0b7224 */ /* 0x002fe200078e020b */
[----:B------:R-:W-:Y:S02]  /*ab00*/  I2FP.F32.U32 R4, R9 ;  /* 0x0000000900047245 */ /* 0x000fe40000201000 */
[----:B------:R-:W-:-:S02]  /*ab10*/  SHF.R.U64 R12, R2, UR4, R3 ;  /* 0x00000004020c7c19 */ /* 0x000fc40008001203 */
[----:B------:R-:W-:Y:S01]  /*ab20*/  SHF.R.U32.HI R3, RZ, UR4, R3 ;  /* 0x00000004ff037c19 */ /* 0x000fe20008011603 */
[----:B------:R-:W-:Y:S01]  /*ab30*/  FMUL R4, R4, UR5 ;  /* 0x0000000504047c20 */ /* 0x000fe20008400000 */
[----:B------:R-:W-:Y:S02]  /*ab40*/  ULDC UR4, c[0x0][0x608] ;  /* 0x0001820000047ab9 */ /* 0x000fe40000000800 */
[--C-:B------:R-:W-:Y:S01]  /*ab50*/  SHF.R.U64 R15, R12, UR4, R3.reuse ;  /* 0x000000040c0f7c19 */ /* 0x100fe20008001203 */
[----:B------:R1:W2:Y:S01]  /*ab60*/  F2I.U32.TRUNC.NTZ R20, R4 ;  /* 0x0000000400147305 */ /* 0x0002a2000020f000 */
[----:B------:R-:W-:Y:S01]  /*ab70*/  SHF.R.U32.HI R2, RZ, UR4, R3 ;  /* 0x00000004ff027c19 */ /* 0x000fe20008011603 */
[----:B------:R-:W-:-:S03]  /*ab80*/  ULDC UR4, c[0x0][0x658] ;  /* 0x0001960000047ab9 */ /* 0x000fc60000000800 */
[--C-:B------:R-:W-:Y:S02]  /*ab90*/  SHF.R.U64 R13, R15, UR4, R2.reuse ;  /* 0x000000040f0d7c19 */ /* 0x100fe40008001202 */
[----:B------:R-:W-:-:S03]  /*aba0*/  SHF.R.U32.HI R19, RZ, UR4, R2 ;  /* 0x00000004ff137c19 */ /* 0x000fc60008011602 */
[----:B------:R-:W-:Y:S02]  /*abb0*/  IMAD.MOV.U32 R2, RZ, RZ, R13 ;  /* 0x000000ffff027224 */ /* 0x000fe400078e000d */
[----:B------:R-:W-:Y:S01]  /*abc0*/  IMAD.MOV.U32 R3, RZ, RZ, R19 ;  /* 0x000000ffff037224 */ /* 0x000fe200078e0013 */
[----:B-1----:R-:W-:Y:S06]  /*abd0*/  @!P1 BRA `(.L_x_302) ;  /* 0x0000000000289947 */ /* 0x002fec0003800000 */
        /* <DEDUP_REMOVED lines=10> */
.L_x_302:
[----:B------:R-:W1:Y:S01]  /*ac80*/  LDC R4, c[0x0][0x65c] ;  /* 0x00019700ff047b82 */ /* 0x000e620000000800 */
[----:B------:R-:W-:Y:S01]  /*ac90*/  ULDC UR4, c[0x0][0x648] ;  /* 0x0001920000047ab9 */ /* 0x000fe20000000800 */
[----:B------:R-:W-:Y:S01]  /*aca0*/  LOP3.LUT R15, R15, UR16, RZ, 0xc0, !PT ;  /* 0x000000100f0f7c12 */ /* 0x000fe2000f8ec0ff */
[----:B--2---:R-:W-:Y:S01]  /*acb0*/  IMAD.MOV R20, RZ, RZ, -R20 ;  /* 0x000000ffff147224 */ /* 0x004fe200078e0a14 */
[----:B------:R-:W-:Y:S01]  /*acc0*/  SHF.R.U64 R2, R2, UR4, R3 ;  /* 0x0000000402027c19 */ /* 0x000fe20008001203 */
[----:B------:R-:W-:Y:S01]  /*acd0*/  ULDC UR4, c[0x0][0x638] ;  /* 0x00018e0000047ab9 */ /* 0x000fe20000000800 */
[----:B------:R-:W-:Y:S01]  /*ace0*/  LOP3.LUT R12, R12, UR15, RZ, 0xc0, !PT ;  /* 0x0000000f0c0c7c12 */ /* 0x000fe2000f8ec0ff */
[----:B------:R-:W-:Y:S01]  /*acf0*/  ULDC UR5, c[0x0][0x610] ;  /* 0x0001840000057ab9 */ /* 0x000fe20000000800 */
[----:B------:R-:W-:Y:S01]  /*ad00*/  IMAD.MOV.U32 R3, RZ, RZ, 0x1 ;  /* 0x00000001ff037424 */ /* 0x000fe200078e00ff */
[----:B-1----:R-:W-:Y:S01]  /*ad10*/  ISETP.NE.AND P1, PT, R4, 0x1, PT ;  /* 0x000000010400780c */ /* 0x002fe20003f25270 */
[----:B------:R-:W-:-:S02]  /*ad20*/  IMAD.MOV R4, RZ, RZ, -R2 ;  /* 0x000000ffff047224 */ /* 0x000fc400078e0a02 */
[----:B------:R-:W-:Y:S02]  /*ad30*/  IMAD R2, R2, UR17, R15 ;  /* 0x0000001102027c24 */ /* 0x000fe4000f8e020f */
[----:B------:R-:W-:Y:S01]  /*ad40*/  IMAD R13, R4, UR4, R13 ;  /* 0x00000004040d7c24 */ /* 0x000fe2000f8e020d */
[----:B------:R-:W-:-:S07]  /*ad50*/  ULDC UR4, c[0x0][0x600] ;  /* 0x0001800000047ab9 */ /* 0x000fce0000000800 */
[----:B0-----:R-:W-:-:S04]  /*ad60*/  @P1 IMAD R11, R14, R20, R9 ;  /* 0x000000140e0b1224 */ /* 0x001fc800078e0209 */
[----:B------:R-:W-:Y:S02]  /*ad70*/  IMAD R11, R2, UR5, R11 ;  /* 0x00000005020b7c24 */ /* 0x000fe4000f8e020b */
[----:B------:R-:W-:-:S05]  /*ad80*/  IMAD R2, R13, UR4, R12 ;  /* 0x000000040d027c24 */ /* 0x000fca000f8e020c */
[----:B------:R-:W-:Y:S02]  /*ad90*/  SEL R22, R2, R11, !P1 ;  /* 0x0000000b02167207 */ /* 0x000fe40004800000 */
[----:B------:R-:W-:Y:S01]  /*ada0*/  SEL R19, R11, R2, !P1 ;  /* 0x000000020b137207 */ /* 0x000fe20004800000 */
[----:B------:R-:W-:-:S07]  /*adb0*/  IMAD.MOV.U32 R2, RZ, RZ, R10 ;  /* 0x000000ffff027224 */ /* 0x000fce00078e000a */
.L_x_300:
[----:B------:R-:W-:Y:S05]  /*adc0*/  BSYNC B1 ;  /* 0x0000000000017941 */ /* 0x000fea0003800000 */
.L_x_299:
[----:B------:R-:W-:-:S13]  /*add0*/  LOP3.LUT P1, RZ, R3, 0xff, RZ, 0xc0, !PT ;  /* 0x000000ff03ff7812 */ /* 0x000fda000782c0ff */
[----:B------:R-:W-:Y:S05]  /*ade0*/  @P1 BRA `(.L_x_303) ;  /* 0xfffffff400301947 */ /* 0x000fea000383ffff */
[----:B------:R-:W-:Y:S05]  /*adf0*/  BSYNC B0 ;  /* 0x0000000000007941 */ /* 0x000fea0003800000 */
.L_x_291:
[----:B------:R-:W-:-:S03]  /*ae00*/  UMOV UR4, 0xffffffff ;  /* 0xffffffff00047882 */ /* 0x000fc60000000000 */
[----:B------:R-:W-:Y:S05]  /*ae10*/  BRA.DIV UR4, `(.L_x_304) ;  /* 0x00000006041c7947 */ /* 0x000fea000b800000 */
[----:B------:R-:W-:-:S13]  /*ae20*/  ELECT P6, URZ, PT ;  /* 0x00000000003f782f */ /* 0x000fda00038c0000 */
.L_x_319:
[----:B------:R-:W-:Y:S04]  /*ae30*/  BSSY B0, `(.L_x_305) ;  /* 0x0000022000007945 */ /* 0x000fe80003800000 */
[----:B------:R-:W-:Y:S05]  /*ae40*/  @!P6 BRA `(.L_x_306) ;  /* 0x000000000080e947 */ /* 0x000fea0003800000 */
[----:B------:R-:W-:-:S04]  /*ae50*/  LOP3.LUT R16, R16, 0x2, RZ, 0xfc, !PT ;  /* 0x0000000210107812 */ /* 0x000fc800078efcff */
[----:B------:R-:W-:-:S13]  /*ae60*/  ISETP.NE.AND P0, PT, R16, 0x3, PT ;  /* 0x000000031000780c */ /* 0x000fda0003f05270 */
[----:B------:R-:W-:Y:S05]  /*ae70*/  @!P0 BRA `(.L_x_307) ;  /* 0x0000000000048947 */ /* 0x000fea0003800000 */
[----:B------:R-:W-:Y:S01]  /*ae80*/  BPT.TRAP 0x1 ;  /* 0x000000040000795c */ /* 0x000fe20000300000 */
.L_x_307:
[----:B------:R-:W0:Y:S01]  /*ae90*/  S2R R3, SR_CgaCtaId ;  /* 0x0000000000037919 */ /* 0x000e220000008800 */
[----:B------:R-:W-:Y:S02]  /*aea0*/  MOV R2, 0x400 ;  /* 0x0000040000027802 */ /* 0x000fe40000000f00 */
[----:B------:R-:W-:Y:S02]  /*aeb0*/  SHF.L.U32 R4, R0, 0x1f, RZ ;  /* 0x0000001f00047819 */ /* 0x000fe400000006ff */
[----:B0-----:R-:W-:-:S05]  /*aec0*/  LEA R2, R3, R2, 0x18 ;  /* 0x0000000203027211 */ /* 0x001fca00078ec0ff */
[----:B------:R-:W-:-:S04]  /*aed0*/  VIADD R2, R2, 0x18 ;  /* 0x0000001802027836 */ /* 0x000fc80000000000 */
[C---:B------:R-:W-:Y:S02]  /*aee0*/  IMAD R9, R7.reuse, 0x8, R2 ;  /* 0x0000000807097824 */ /* 0x040fe400078e0202 */
[----:B------:R-:W-:Y:S02]  /*aef0*/  VIADD R7, R7, 0x1 ;  /* 0x0000000107077836 */ /* 0x000fe40000000000 */
[----:B------:R-:W0:Y:S03]  /*af00*/  SYNCS.PHASECHK.TRANS64.TRYWAIT P0, [R9+URZ], R4 ;  /* 0x00000004090075a7 */ /* 0x000e26000800017f */
[----:B------:R-:W-:-:S04]  /*af10*/  ISETP.NE.AND P1, PT, R7, 0x3, PT ;  /* 0x000000030700780c */ /* 0x000fc80003f25270 */
[----:B------:R-:W-:Y:S02]  /*af20*/  SEL R3, RZ, 0x1, P1 ;  /* 0x00000001ff037807 */ /* 0x000fe40000800000 */
[----:B------:R-:W-:Y:S02]  /*af30*/  SEL R7, R7, RZ, P1 ;  /* 0x000000ff07077207 */ /* 0x000fe40000800000 */
[----:B------:R-:W-:-:S03]  /*af40*/  LOP3.LUT R11, R0, R3, RZ, 0x3c, !PT ;  /* 0x00000003000b7212 */ /* 0x000fc600078e3cff */
[----:B------:R-:W-:Y:S01]  /*af50*/  IMAD R6, R7, 0x8, R2 ;  /* 0x0000000807067824 */ /* 0x000fe200078e0202 */
[----:B------:R-:W-:Y:S01]  /*af60*/  SHF.L.U32 R5, R11, 0x1f, RZ ;  /* 0x0000001f0b057819 */ /* 0x000fe200000006ff */
[----:B0-----:R-:W-:Y:S06]  /*af70*/  @!P0 BRA `(.L_x_308) ;  /* 0x0000000000e48947 */ /* 0x001fec0003800000 */
.L_x_320:
[----:B------:R-:W1:Y:S01]  /*af80*/  SYNCS.PHASECHK.TRANS64.TRYWAIT P0, [R6+URZ], R5 ;  /* 0x00000005060075a7 */ /* 0x000e62000800017f */
[----:B------:R-:W-:-:S05]  /*af90*/  VIADD R0, R7, 0x1 ;  /* 0x0000000107007836 */ /* 0x000fca0000000000 */
[----:B------:R-:W-:-:S04]  /*afa0*/  ISETP.NE.AND P1, PT, R0, 0x3, PT ;  /* 0x000000030000780c */ /* 0x000fc80003f25270 */
[----:B0-----:R-:W-:Y:S02]  /*afb0*/  SEL R4, RZ, 0x1, P1 ;  /* 0x00000001ff047807 */ /* 0x001fe40000800000 */
[----:B------:R-:W-:Y:S02]  /*afc0*/  SEL R3, R0, RZ, P1 ;  /* 0x000000ff00037207 */ /* 0x000fe40000800000 */
[----:B------:R-:W-:Y:S01]  /*afd0*/  LOP3.LUT R0, R11, R4, RZ, 0x3c, !PT ;  /* 0x000000040b007212 */ /* 0x000fe200078e3cff */
[----:B-1----:R-:W-:Y:S06]  /*afe0*/  @!P0 BRA `(.L_x_309) ;  /* 0x0000000000dc8947 */ /* 0x002fec0003800000 */
.L_x_321:
[----:B------:R-:W-:Y:S01]  /*aff0*/  IMAD R3, R3, 0x8, R2 ;  /* 0x0000000803037824 */ /* 0x000fe200078e0202 */
[----:B------:R-:W-:-:S07]  /*b000*/  SHF.L.U32 R0, R0, 0x1f, RZ ;  /* 0x0000001f00007819 */ /* 0x000fce00000006ff */
.L_x_310:
[----:B-1----:R1:W2:Y:S02]  /*b010*/  SYNCS.PHASECHK.TRANS64.TRYWAIT P0, [R3+URZ], R0 ;  /* 0x00000000030075a7 */ /* 0x0022a4000800017f */
[----:B--2---:R-:W-:Y:S05]  /*b020*/  @!P0 NANOSLEEP.SYNCS 0x989680 ;  /* 0x009896800000895d */ /* 0x004fea0003900000 */
[----:B------:R-:W2:Y:S02]  /*b030*/  @!P0 SYNCS.PHASECHK.TRANS64 P0, [R3+URZ], R0 ;  /* 0x00000000030085a7 */ /* 0x000ea4000800007f */
[----:B--2---:R-:W-:Y:S05]  /*b040*/  @!P0 BRA `(.L_x_310) ;  /* 0xfffffffc00f08947 */ /* 0x004fea000383ffff */
.L_x_306:
[----:B------:R-:W-:Y:S05]  /*b050*/  BSYNC B0 ;  /* 0x0000000000007941 */ /* 0x000fea0003800000 */
.L_x_305:
[----:B------:R-:W-:Y:S05]  /*b060*/  EXIT ;  /* 0x000000000000794d */ /* 0x000fea0003800000 */
.L_x_15:
[----:B-1----:R1:W2:Y:S02]  /*b070*/  SYNCS.PHASECHK.TRANS64.TRYWAIT P0, [R159+URZ], R0 ;  /* 0x000000009f0075a7 */ /* 0x0022a4000800017f */
[----:B--2---:R-:W-:Y:S05]  /*b080*/  @!P0 NANOSLEEP.SYNCS 0x989680 ;  /* 0x009896800000895d */ /* 0x004fea0003900000 */
[----:B------:R-:W2:Y:S02]  /*b090*/  @!P0 SYNCS.PHASECHK.TRANS64 P0, [R159+URZ], R0 ;  /* 0x000000009f0085a7 */ /* 0x000ea4000800007f */
[----:B--2---:R-:W-:Y:S05]  /*b0a0*/  @!P0 BRA `(.L_x_15) ;  /* 0xfffffffc00f08947 */ /* 0x004fea000383ffff */
[----:B------:R-:W-:Y:S05]  /*b0b0*/  BRA `(.L_x_311) ;  /* 0xffffff6000e87947 */ /* 0x000fea000383ffff */
.L_x_20:
[----:B--2---:R2:W3:Y:S02]  /*b0c0*/  SYNCS.PHASECHK.TRANS64.TRYWAIT P1, [R3+URZ], R0 ;  /* 0x00000000030075a7 */ /* 0x0044e4000802017f */
[----:B---3--:R-:W-:Y:S05]  /*b0d0*/  @!P1 NANOSLEEP.SYNCS 0x989680 ;  /* 0x009896800000995d */ /* 0x008fea0003900000 */
[----:B------:R-:W3:Y:S02]  /*b0e0*/  @!P1 SYNCS.PHASECHK.TRANS64 P1, [R3+URZ], R0 ;  /* 0x00000000030095a7 */ /* 0x000ee4000802007f */
[----:B---3--:R-:W-:Y:S05]  /*b0f0*/  @!P1 BRA `(.L_x_20) ;  /* 0xfffffffc00f09947 */ /* 0x008fea000383ffff */
[----:B------:R-:W-:Y:S05]  /*b100*/  BRA `(.L_x_19) ;  /* 0xffffff6400547947 */ /* 0x000fea000383ffff */
.L_x_25:
[----:B--2---:R-:W-:-:S04]  /*b110*/  IMAD.U32 R4, RZ, RZ, UR4 ;  /* 0x00000004ff047e24 */ /* 0x004fc8000f8e00ff */
[----:B------:R2:W3:Y:S03]  /*b120*/  SYNCS.PHASECHK.TRANS64.TRYWAIT P1, [R4+URZ], R3 ;  /* 0x00000003040075a7 */ /* 0x0004e6000802017f */
[----:B---3--:R-:W-:Y:S05]  /*b130*/  @!P1 NANOSLEEP.SYNCS 0x989680 ;  /* 0x009896800000995d */ /* 0x008fea0003900000 */
[----:B------:R-:W3:Y:S02]  /*b140*/  @!P1 SYNCS.PHASECHK.TRANS64 P1, [R4+URZ], R3 ;  /* 0x00000003040095a7 */ /* 0x000ee4000802007f */
[----:B---3--:R-:W-:Y:S05]  /*b150*/  @!P1 BRA `(.L_x_25) ;  /* 0xfffffffc00ec9947 */ /* 0x008fea000383ffff */
[----:B------:R-:W-:Y:S05]  /*b160*/  BRA `(.L_x_24) ;  /* 0xffffff6400e87947 */ /* 0x000fea000383ffff */
.L_x_31:
[----:B-1----:R1:W2:Y:S02]  /*b170*/  SYNCS.PHASECHK.TRANS64.TRYWAIT P0, [R159+URZ+0x10], R0 ;  /* 0x000010009f0075a7 */ /* 0x0022a4000800017f */
[----:B--2---:R-:W-:Y:S05]  /*b180*/  @!P0 NANOSLEEP.SYNCS 0x989680 ;  /* 0x009896800000895d */ /* 0x004fea0003900000 */
[----:B------:R-:W2:Y:S02]  /*b190*/  @!P0 SYNCS.PHASECHK.TRANS64 P0, [R159+URZ+0x10], R0 ;  /* 0x000010009f0085a7 */ /* 0x000ea4000800007f */
[----:B--2---:R-:W-:Y:S05]  /*b1a0*/  @!P0 BRA `(.L_x_31) ;  /* 0xfffffffc00f08947 */ /* 0x004fea000383ffff */
[----:B------:R-:W-:Y:S05]  /*b1b0*/  BRA `(.L_x_312) ;  /* 0xffffff6800e47947 */ /* 0x000fea000383ffff */
.L_x_292:
[----:B------:R-:W-:Y:S01]  /*b1c0*/  BSSY B1, `(.L_x_313) ;  /* 0x0000006000017945 */ /* 0x000fe20003800000 */
[----:B------:R-:W-:-:S07]  /*b1d0*/  IMAD.MOV.U32 R15, RZ, RZ, -0x1 ;  /* 0xffffffffff0f7424 */ /* 0x000fce00078e00ff */
[----:B-----5:R-:W-:Y:S05]  /*b1e0*/  WARPSYNC.COLLECTIVE R15, `(.L_x_314) ;  /* 0x000000000f0c7348 */ /* 0x020fea0003c00000 */
[----:B------:R-:W-:Y:S02]  /*b1f0*/  ELECT P6, UR62, PT ;  /* 0x00000000003e782f */ /* 0x000fe400038c0000 */
[----:B------:R-:W-:Y:S01]  /*b200*/  MOV R14, UR62 ;  /* 0x0000003e000e7c02 */ /* 0x000fe20008000f00 */
[----:B-----5:R-:W-:Y:S10]  /*b210*/  ENDCOLLECTIVE ;  /* 0x000000000000791b */ /* 0x020ff40003800000 */
.L_x_314:
[----:B------:R-:W-:Y:S05]  /*b220*/  BSYNC B1 ;  /* 0x0000000000017941 */ /* 0x000fea0003800000 */
.L_x_313:
[----:B------:R-:W-:Y:S05]  /*b230*/  BRA `(.L_x_315) ;  /* 0xfffffff000287947 */ /* 0x000fea000383ffff */
.L_x_295:
[----:B0-----:R0:W1:Y:S02]  /*b240*/  SYNCS.PHASECHK.TRANS64.TRYWAIT P1, [R10+URZ+0x18], R5 ;  /* 0x000018050a0075a7 */ /* 0x001064000802017f */
[----:B-1----:R-:W-:Y:S05]  /*b250*/  @!P1 NANOSLEEP.SYNCS 0x989680 ;  /* 0x009896800000995d */ /* 0x002fea0003900000 */
[----:B------:R-:W1:Y:S02]  /*b260*/  @!P1 SYNCS.PHASECHK.TRANS64 P1, [R10+URZ+0x18], R5 ;  /* 0x000018050a0095a7 */ /* 0x000e64000802007f */
[----:B-1----:R-:W-:Y:S05]  /*b270*/  @!P1 BRA `(.L_x_295) ;  /* 0xfffffffc00f09947 */ /* 0x002fea000383ffff */
[----:B------:R-:W-:Y:S05]  /*b280*/  BRA `(.L_x_316) ;  /* 0xfffffff0005c7947 */ /* 0x000fea000383ffff */
.L_x_304:
[----:B------:R-:W-:Y:S01]  /*b290*/  BSSY B0, `(.L_x_317) ;  /* 0x0000006000007945 */ /* 0x000fe20003800000 */
[----:B------:R-:W-:-:S07]  /*b2a0*/  IMAD.MOV.U32 R15, RZ, RZ, -0x1 ;  /* 0xffffffffff0f7424 */ /* 0x000fce00078e00ff */
[----:B-----5:R-:W-:Y:S05]  /*b2b0*/  WARPSYNC.COLLECTIVE R15, `(.L_x_318) ;  /* 0x000000000f0c7348 */ /* 0x020fea0003c00000 */
[----:B------:R-:W-:Y:S02]  /*b2c0*/  ELECT P6, UR62, PT ;  /* 0x00000000003e782f */ /* 0x000fe400038c0000 */
[----:B------:R-:W-:Y:S01]  /*b2d0*/  MOV R14, UR62 ;  /* 0x0000003e000e7c02 */ /* 0x000fe20008000f00 */
[----:B-----5:R-:W-:Y:S10]  /*b2e0*/  ENDCOLLECTIVE ;  /* 0x000000000000791b */ /* 0x020ff40003800000 */
.L_x_318:
[----:B------:R-:W-:Y:S05]  /*b2f0*/  BSYNC B0 ;  /* 0x0000000000007941 */ /* 0x000fea0003800000 */
.L_x_317:
[----:B------:R-:W-:Y:S05]  /*b300*/  BRA `(.L_x_319) ;  /* 0xfffffff800c87947 */ /* 0x000fea000383ffff */
.L_x_308:
[----:B0-----:R0:W1:Y:S02]  /*b310*/  SYNCS.PHASECHK.TRANS64.TRYWAIT P0, [R9+URZ], R4 ;  /* 0x00000004090075a7 */ /* 0x001064000800017f */
[----:B-1----:R-:W-:Y:S05]  /*b320*/  @!P0 NANOSLEEP.SYNCS 0x989680 ;  /* 0x009896800000895d */ /* 0x002fea0003900000 */
[----:B------:R-:W1:Y:S02]  /*b330*/  @!P0 SYNCS.PHASECHK.TRANS64 P0, [R9+URZ], R4 ;  /* 0x00000004090085a7 */ /* 0x000e64000800007f */
[----:B-1----:R-:W-:Y:S05]  /*b340*/  @!P0 BRA `(.L_x_308) ;  /* 0xfffffffc00f08947 */ /* 0x002fea000383ffff */
[----:B------:R-:W-:Y:S05]  /*b350*/  BRA `(.L_x_320) ;  /* 0xfffffffc00087947 */ /* 0x000fea000383ffff */
.L_x_309:
[----:B0-----:R0:W1:Y:S02]  /*b360*/  SYNCS.PHASECHK.TRANS64.TRYWAIT P0, [R6+URZ], R5 ;  /* 0x00000005060075a7 */ /* 0x001064000800017f */
[----:B-1----:R-:W-:Y:S05]  /*b370*/  @!P0 NANOSLEEP.SYNCS 0x989680 ;  /* 0x009896800000895d */ /* 0x002fea0003900000 */
[----:B------:R-:W1:Y:S02]  /*b380*/  @!P0 SYNCS.PHASECHK.TRANS64 P0, [R6+URZ], R5 ;  /* 0x00000005060085a7 */ /* 0x000e64000800007f */
[----:B-1----:R-:W-:Y:S05]  /*b390*/  @!P0 BRA `(.L_x_309) ;  /* 0xfffffffc00f08947 */ /* 0x002fea000383ffff */
[----:B------:R-:W-:Y:S05]  /*b3a0*/  BRA `(.L_x_321) ;  /* 0xfffffffc00107947 */ /* 0x000fea000383ffff */
.L_x_322:
[----:B------:R-:W-:-:S00]  /*b3b0*/  BRA `(.L_x_322) ;  /* 0xfffffffc00fc7947 */ /* 0x000fc0000383ffff */
[----:B------:R-:W-:-:S00]  /*b3c0*/  NOP ;  /* 0x0000000000007918 */ /* 0x000fc00000000000 */
        /* <DEDUP_REMOVED lines=11> */
.L_x_323:


//--------------------- .nv.global.init           --------------------------
	.section	.nv.global.init,"aw",@progbits
.nv.global.init:
	.type		$str$22,@object
	.size		$str$22,($str$23 - $str$22)
$str$22:
        /*0000*/ 	.byte	0x6b, 0x5f, 0x74, 0x69, 0x6c, 0x65, 0x5f, 0x63, 0x6f, 0x75, 0x6e, 0x74, 0x20, 0x3e, 0x3d, 0x20
        /*0010*/ 	.byte	0x31, 0x00
	.type		$str$23,@object
	.size		$str$23,(__unnamed_1 - $str$23)
$str$23:
        /*0012*/ 	.byte	0x2f, 0x74, 0x6d, 0x70, 0x2f, 0x63, 0x75, 0x74, 0x6c, 0x61, 0x73, 0x73, 0x5f, 0x73, 0x77, 0x65
        /*0022*/ 	.byte	0x65, 0x70, 0x5f, 0x73, 0x72, 0x63, 0x2f, 0x69, 0x6e, 0x63, 0x6c, 0x75, 0x64, 0x65, 0x2f, 0x63
        /*0032*/ 	.byte	0x75, 0x74, 0x6c, 0x61, 0x73, 0x73, 0x2f, 0x67, 0x65, 0x6d, 0x6d, 0x2f, 0x63, 0x6f, 0x6c, 0x6c
        /*0042*/ 	.byte	0x65, 0x63, 0x74, 0x69, 0x76, 0x65, 0x2f, 0x73, 0x6d, 0x39, 0x30, 0x5f, 0x6d, 0x6d, 0x61, 0x5f
        /*0052*/ 	.byte	0x74, 0x6d, 0x61, 0x5f, 0x67, 0x6d, 0x6d, 0x61, 0x5f, 0x73, 0x73, 0x5f, 0x77, 0x61, 0x72, 0x70
        /*0062*/ 	.byte	0x73, 0x70, 0x65, 0x63, 0x69, 0x61, 0x6c, 0x69, 0x7a, 0x65, 0x64, 0x2e, 0x68, 0x70, 0x70, 0x00
	.type		__unnamed_1,@object
	.size		__unnamed_1,(.L_0 - __unnamed_1)
__unnamed_1:
        /*0072*/ 	.byte	0x76, 0x6f, 0x69, 0x64, 0x20, 0x63, 0x75, 0x74, 0x6c, 0x61, 0x73, 0x73, 0x3a, 0x3a, 0x67, 0x65
        /* <DEDUP_REMOVED lines=180> */
        /*0bc2*/ 	.byte	0x5d, 0x00
.L_0:


//--------------------- .nv.shared._ZN7cutlass13device_kernelINS_4gemm6kernel13GemmUniversalIN4cute5tupleIJiiiiEEENS1_10collective13CollectiveMmaINS1_34MainloopSm90TmaGmmaWarpSpecializedILi3ENS5_IJNS4_1CILi1EEESB_SB_EEENS1_32KernelTmaWarpSpecializedPingpongEEENS5_IJNSA_ILi64EEENSA_ILi256EEENSA_ILi32EEEEEENS_10bfloat16_tENS5_IJlSB_lEEESJ_SK_NS4_8TiledMMAINS4_8MMA_AtomIJNS4_4SM904GMMA28MMA_64x256x16_F32BF16BF16_SSILNSO_5MajorE0ELSQ_0ELNSO_7ScaleInE1ELSR_1EEEEEENS4_6LayoutISC_NS5_IJNSA_ILi0EEESV_SV_EEEEENS5_IJNS4_10UnderscoreESY_SY_EEEEENS4_13SM90_TMA_LOADENS4_14ComposedLayoutINS4_7SwizzleILi2ELi4ELi3EEENS4_18smem_ptr_flag_bitsILi16EEENSU_INS5_IJNSA_ILi8EEESH_EEENS5_IJSH_SB_EEEEEEEvNS4_8identityES11_S1B_vS1C_EENS_8epilogue10collective6detail29Sm90TmaWarpSpecializedAdapterINS1F_15DefaultEpilogueISJ_SK_SK_NS1E_6thread17LinearCombinationISJ_Li1EffLNS1J_9ScaleType4KindE0ELNS_15FloatRoundStyleE2ESJ_EENS1_15EpilogueDefaultEEEEEvvEEEEvNT_6ParamsE --------------------------
	.section	.nv.shared._ZN7cutlass13device_kernelINS_4gemm6kernel13GemmUniversalIN4cute5tupleIJiiiiEEENS1_10collective13CollectiveMmaINS1_34MainloopSm90TmaGmmaWarpSpecializedILi3ENS5_IJNS4_1CILi1EEESB_SB_EEENS1_32KernelTmaWarpSpecializedPingpongEEENS5_IJNSA_ILi64EEENSA_ILi256EEENSA_ILi32EEEEEENS_10bfloat16_tENS5_IJlSB_lEEESJ_SK_NS4_8TiledMMAINS4_8MMA_AtomIJNS4_4SM904GMMA28MMA_64x256x16_F32BF16BF16_SSILNSO_5MajorE0ELSQ_0ELNSO_7ScaleInE1ELSR_1EEEEEENS4_6LayoutISC_NS5_IJNSA_ILi0EEESV_SV_EEEEENS5_IJNS4_10UnderscoreESY_SY_EEEEENS4_13SM90_TMA_LOADENS4_14ComposedLayoutINS4_7SwizzleILi2ELi4ELi3EEENS4_18smem_ptr_flag_bitsILi16EEENSU_INS5_IJNSA_ILi8EEESH_EEENS5_IJSH_SB_EEEEEEEvNS4_8identityES11_S1B_vS1C_EENS_8epilogue10collective6detail29Sm90TmaWarpSpecializedAdapterINS1F_15DefaultEpilogueISJ_SK_SK_NS1E_6thread17LinearCombinationISJ_Li1EffLNS1J_9ScaleType4KindE0ELNS_15FloatRoundStyleE2ESJ_EENS1_15EpilogueDefaultEEEEEvvEEEEvNT_6ParamsE,"aw",@nobits
	.sectionflags	@""
	.align	16
	.zero		1024


//--------------------- .nv.shared.reserved.0     --------------------------
	.section	.nv.shared.reserved.0,"aw",@nobits
	.weak		__nv_reservedSMEM_offset_0_alias
	.size		__nv_reservedSMEM_offset_0_alias, 0, 0
	.other		__nv_reservedSMEM_offset_0_alias,@"STO_CUDA_RESERVED_SHARED STV_DEFAULT"
__nv_reservedSMEM_offset_0_alias:
	.zero		0


//--------------------- .nv.global                --------------------------
	.section	.nv.global,"aw",@nobits
.nv.global:
	.type		_ZN40_INTERNAL_29a001c7_4_k_cu_c7b06406_280834cute1_E,@object
	.size		_ZN40_INTERNAL_29a001c7_4_k_cu_c7b06406_280834cute1_E,(_ZN40_INTERNAL_29a001c7_4_k_cu_c7b06406_280834cuda3std3__45__cpo6cbeginE - _ZN40_INTERNAL_29a001c7_4_k_cu_c7b06406_280834cute1_E)
_ZN40_INTERNAL_29a001c7_4_k_cu_c7b06406_280834cute1_E:
	.zero		1
	.type		_ZN40_INTERNAL_29a001c7_4_k_cu_c7b06406_280834cuda3std3__45__cpo6cbeginE,@object
	.size		_ZN40_INTERNAL_29a001c7_4_k_cu_c7b06406_280834cuda3std3__45__cpo6cbeginE,(_ZN40_INTERNAL_29a001c7_4_k_cu_c7b06406_280834cuda3std3__48in_placeE - _ZN40_INTERNAL_29a001c7_4_k_cu_c7b06406_280834cuda3std3__45__cpo6cbeginE)
_ZN40_INTERNAL_29a001c7_4_k_cu_c7b06406_280834cuda3std3__45__cpo6cbeginE:
	.zero		1
	.type		_ZN40_INTERNAL_29a001c7_4_k_cu_c7b06406_280834cuda3std3__48in_placeE,@object
	.size		_ZN40_INTERNAL_29a001c7_4_k_cu_c7b06406_280834cuda3std3__48in_placeE,(_ZN40_INTERNAL_29a001c7_4_k_cu_c7b06406_280834cuda3std6ranges3__45__cpo9iter_moveE - _ZN40_INTERNAL_29a001c7_4_k_cu_c7b06406_280834cuda3std3__48in_placeE)
_ZN40_INTERNAL_29a001c7_4_k_cu_c7b06406_280834cuda3std3__48in_placeE:
	.zero		1
	.type		_ZN40_INTERNAL_29a001c7_4_k_cu_c7b06406_280834cuda3std6ranges3__45__cpo9iter_moveE,@object
	.size		_ZN40_INTERNAL_29a001c7_4_k_cu_c7b06406_280834cuda3std6ranges3__45__cpo9iter_moveE,(_ZN40_INTERNAL_29a001c7_4_k_cu_c7b06406_280834cuda3std3__45__cpo5beginE - _ZN40_INTERNAL_29a001c7_4_k_cu_c7b06406_280834cuda3std6ranges3__45__cpo9iter_moveE)
_ZN40_INTERNAL_29a001c7_4_k_cu_c7b06406_280834cuda3std6ranges3__45__cpo9iter_moveE:
	.zero		1
	.type		_ZN40_INTERNAL_29a001c7_4_k_cu_c7b06406_280834cuda3std3__45__cpo5beginE,@object
	.size		_ZN40_INTERNAL_29a001c7_4_k_cu_c7b06406_280834cuda3std3__45__cpo5beginE,(_ZN40_INTERNAL_29a001c7_4_k_cu_c7b06406_280834cuda3std3__442_GLOBAL__N__29a001c7_4_k_cu_c7b06406_280836ignoreE - _ZN40_INTERNAL_29a001c7_4_k_cu_c7b06406_280834cuda3std3__45__cpo5beginE)
_ZN40_INTERNAL_29a001c7_4_k_cu_c7b06406_280834cuda3std3__45__cpo5beginE:
	.zero		1
	.type		_ZN40_INTERNAL_29a001c7_4_k_cu_c7b06406_280834cuda3std3__442_GLOBAL__N__29a001c7_4_k_cu_c7b06406_280836ignoreE,@object
	.size		_ZN40_INTERNAL_29a001c7_4_k_cu_c7b06406_280834cuda3std3__442_GLOBAL__N__29a001c7_4_k_cu_c7b06406_280836ignoreE,(_ZN40_INTERNAL_29a001c7_4_k_cu_c7b06406_280834cute7productE - _ZN40_INTERNAL_29a001c7_4_k_cu_c7b06406_280834cuda3std3__442_GLOBAL__N__29a001c7_4_k_cu_c7b06406_280836ignoreE)
_ZN40_INTERNAL_29a001c7_4_k_cu_c7b06406_280834cuda3std3__442_GLOBAL__N__29a001c7_4_k_cu_c7b06406_280836ignoreE:
	.zero		1
	.type		_ZN40_INTERNAL_29a001c7_4_k_cu_c7b06406_280834cute7productE,@object
	.size		_ZN40_INTERNAL_29a001c7_4_k_cu_c7b06406_280834cute7productE,(_ZN40_INTERNAL_29a001c7_4_k_cu_c7b06406_280834cuda3std3__45__cpo3endE - _ZN40_INTERNAL_29a001c7_4_k_cu_c7b06406_280834cute7productE)
_ZN40_INTERNAL_29a001c7_4_k_cu_c7b06406_280834cute7productE:
	.zero		1
	.type		_ZN40_INTERNAL_29a001c7_4_k_cu_c7b06406_280834cuda3std3__45__cpo3endE,@object
	.size		_ZN40_INTERNAL_29a001c7_4_k_cu_c7b06406_280834cuda3std3__45__cpo3endE,(_ZN40_INTERNAL_29a001c7_4_k_cu_c7b06406_280834cuda3std3__419piecewise_constructE - _ZN40_INTERNAL_29a001c7_4_k_cu_c7b06406_280834cuda3std3__45__cpo3endE)
_ZN40_INTERNAL_29a001c7_4_k_cu_c7b06406_280834cuda3std3__45__cpo3endE:
	.zero		1
	.type		_ZN40_INTERNAL_29a001c7_4_k_cu_c7b06406_280834cuda3std3__419piecewise_constructE,@object
	.size		_ZN40_INTERNAL_29a001c7_4_k_cu_c7b06406_280834cuda3std3__419piecewise_constructE,(_ZN40_INTERNAL_29a001c7_4_k_cu_c7b06406_280834cuda3std3__45__cpo4cendE - _ZN40_INTERNAL_29a001c7_4_k_cu_c7b06406_280834cuda3std3__419piecewise_constructE)
_ZN40_INTERNAL_29a001c7_4_k_cu_c7b06406_280834cuda3std3__419piecewise_constructE:
	.zero		1
	.type		_ZN40_INTERNAL_29a001c7_4_k_cu_c7b06406_280834cuda3std3__45__cpo4cendE,@object
	.size		_ZN40_INTERNAL_29a001c7_4_k_cu_c7b06406_280834cuda3std3__45__cpo4cendE,(_ZN40_INTERNAL_29a001c7_4_k_cu_c7b06406_280834cuda3std6ranges3__45__cpo4swapE - _ZN40_INTERNAL_29a001c7_4_k_cu_c7b06406_280834cuda3std3__45__cpo4cendE)
_ZN40_INTERNAL_29a001c7_4_k_cu_c7b06406_280834cuda3std3__45__cpo4cendE:
	.zero		1
	.type		_ZN40_INTERNAL_29a001c7_4_k_cu_c7b06406_280834cuda3std6ranges3__45__cpo4swapE,@object
	.size		_ZN40_INTERNAL_29a001c7_4_k_cu_c7b06406_280834cuda3std6ranges3__45__cpo4swapE,(.L_8 - _ZN40_INTERNAL_29a001c7_4_k_cu_c7b06406_280834cuda3std6ranges3__45__cpo4swapE)
_ZN40_INTERNAL_29a001c7_4_k_cu_c7b06406_280834cuda3std6ranges3__45__cpo4swapE:
	.zero		1
.L_8:


//--------------------- .nv.constant0._ZN7cutlass13device_kernelINS_4gemm6kernel13GemmUniversalIN4cute5tupleIJiiiiEEENS1_10collective13CollectiveMmaINS1_34MainloopSm90TmaGmmaWarpSpecializedILi3ENS5_IJNS4_1CILi1EEESB_SB_EEENS1_32KernelTmaWarpSpecializedPingpongEEENS5_IJNSA_ILi64EEENSA_ILi256EEENSA_ILi32EEEEEENS_10bfloat16_tENS5_IJlSB_lEEESJ_SK_NS4_8TiledMMAINS4_8MMA_AtomIJNS4_4SM904GMMA28MMA_64x256x16_F32BF16BF16_SSILNSO_5MajorE0ELSQ_0ELNSO_7ScaleInE1ELSR_1EEEEEENS4_6LayoutISC_NS5_IJNSA_ILi0EEESV_SV_EEEEENS5_IJNS4_10UnderscoreESY_SY_EEEEENS4_13SM90_TMA_LOADENS4_14ComposedLayoutINS4_7SwizzleILi2ELi4ELi3EEENS4_18smem_ptr_flag_bitsILi16EEENSU_INS5_IJNSA_ILi8EEESH_EEENS5_IJSH_SB_EEEEEEEvNS4_8identityES11_S1B_vS1C_EENS_8epilogue10collective6detail29Sm90TmaWarpSpecializedAdapterINS1F_15DefaultEpilogueISJ_SK_SK_NS1E_6thread17LinearCombinationISJ_Li1EffLNS1J_9ScaleType4KindE0ELNS_15FloatRoundStyleE2ESJ_EENS1_15EpilogueDefaultEEEEEvvEEEEvNT_6ParamsE --------------------------
	.section	.nv.constant0._ZN7cutlass13device_kernelINS_4gemm6kernel13GemmUniversalIN4cute5tupleIJiiiiEEENS1_10collective13CollectiveMmaINS1_34MainloopSm90TmaGmmaWarpSpecializedILi3ENS5_IJNS4_1CILi1EEESB_SB_EEENS1_32KernelTmaWarpSpecializedPingpongEEENS5_IJNSA_ILi64EEENSA_ILi256EEENSA_ILi32EEEEEENS_10bfloat16_tENS5_IJlSB_lEEESJ_SK_NS4_8TiledMMAINS4_8MMA_AtomIJNS4_4SM904GMMA28MMA_64x256x16_F32BF16BF16_SSILNSO_5MajorE0ELSQ_0ELNSO_7ScaleInE1ELSR_1EEEEEENS4_6LayoutISC_NS5_IJNSA_ILi0EEESV_SV_EEEEENS5_IJNS4_10UnderscoreESY_SY_EEEEENS4_13SM90_TMA_LOADENS4_14ComposedLayoutINS4_7SwizzleILi2ELi4ELi3EEENS4_18smem_ptr_flag_bitsILi16EEENSU_INS5_IJNSA_ILi8EEESH_EEENS5_IJSH_SB_EEEEEEEvNS4_8identityES11_S1B_vS1C_EENS_8epilogue10collective6detail29Sm90TmaWarpSpecializedAdapterINS1F_15DefaultEpilogueISJ_SK_SK_NS1E_6thread17LinearCombinationISJ_Li1EffLNS1J_9ScaleType4KindE0ELNS_15FloatRoundStyleE2ESJ_EENS1_15EpilogueDefaultEEEEEvvEEEEvNT_6ParamsE,"a",@progbits
	.sectionflags	@""
	.align	4
.nv.constant0._ZN7cutlass13device_kernelINS_4gemm6kernel13GemmUniversalIN4cute5tupleIJiiiiEEENS1_10collective13CollectiveMmaINS1_34MainloopSm90TmaGmmaWarpSpecializedILi3ENS5_IJNS4_1CILi1EEESB_SB_EEENS1_32KernelTmaWarpSpecializedPingpongEEENS5_IJNSA_ILi64EEENSA_ILi256EEENSA_ILi32EEEEEENS_10bfloat16_tENS5_IJlSB_lEEESJ_SK_NS4_8TiledMMAINS4_8MMA_AtomIJNS4_4SM904GMMA28MMA_64x256x16_F32BF16BF16_SSILNSO_5MajorE0ELSQ_0ELNSO_7ScaleInE1ELSR_1EEEEEENS4_6LayoutISC_NS5_IJNSA_ILi0EEESV_SV_EEEEENS5_IJNS4_10UnderscoreESY_SY_EEEEENS4_13SM90_TMA_LOADENS4_14ComposedLayoutINS4_7SwizzleILi2ELi4ELi3EEENS4_18smem_ptr_flag_bitsILi16EEENSU_INS5_IJNSA_ILi8EEESH_EEENS5_IJSH_SB_EEEEEEEvNS4_8identityES11_S1B_vS1C_EENS_8epilogue10collective6detail29Sm90TmaWarpSpecializedAdapterINS1F_15DefaultEpilogueISJ_SK_SK_NS1E_6thread17LinearCombinationISJ_Li1EffLNS1J_9ScaleType4KindE0ELNS_15FloatRoundStyleE2ESJ_EENS1_15EpilogueDefaultEEEEEvvEEEEvNT_6ParamsE:
	.zero		1664


//--------------------- SYMBOLS --------------------------

	.type		.nv.reservedSmem.offset0,@object
	.size		.nv.reservedSmem.offset0,0x4
	.type		__assertfail,@function
